	.target	sm_100a

	.elftype	@"ET_EXEC"


//--------------------- .note.nv.tkinfo           --------------------------
	.section	.note.nv.tkinfo,"",@"SHT_NOTE"
	.sectionflags	@"SHF_NOTE_NV_TKINFO"
	.tkinfo
        /*0018*/ 	.word	0x00000002
        /*0030*/ 	.string	""
        /*0030*/ 	.string	"ptxas"
        /*0030*/ 	.string	"Cuda compilation tools, release 13.0, V13.0.88"
        /*0030*/ 	.string	"Build cuda_13.0.r13.0/compiler.36424714_0"
        /*0030*/ 	.string	"-arch sm_100a -m 64 "



//--------------------- .note.nv.cuinfo           --------------------------
	.section	.note.nv.cuinfo,"",@"SHT_NOTE"
	.sectionflags	@"SHF_NOTE_NV_CUINFO"
        /*0018*/ 	.short	0x0002
        /*001a*/ 	.short	0x0064
        /*001c*/ 	.short	0x0082
	.zero		2


//--------------------- .nv.info                  --------------------------
	.section	.nv.info,"",@"SHT_CUDA_INFO"
	.align	4


	//----- nvinfo : EIATTR_REGCOUNT
	.align		4
        /*0000*/ 	.byte	0x04, 0x2f
        /*0002*/ 	.short	(.L_19 - .L_18)
	.align		4
.L_18:
        /*0004*/ 	.word	index@(_ZN7cutlass13device_kernelINS_4gemm6kernel13GemmUniversalIN4cute5tupleIJiiiiEEENS1_10collective13CollectiveMmaINS1_35MainloopSm100TmaUmmaWarpSpecializedILi13ELi2ELi4ENS5_IJNS4_1CILi2EEENSA_ILi4EEENSA_ILi1EEEEEEEENS5_IJNSA_ILi64EEESG_NSA_ILi128EEEEEENS_12float_e4m3_tENS5_IJlSD_lEEESJ_SK_NS4_8TiledMMAINS4_8MMA_AtomIJNS4_10MMA_TraitsINS4_19SM100_MMA_F8F6F4_SSEJSJ_SJ_fSG_SG_NS4_17integral_constantINS4_4UMMA5MajorELSR_0EEESS_NSP_INSQ_7ScaleInELST_0EEESU_EEEEEENS4_6LayoutINS5_IJSD_SD_SD_EEENS5_IJNSA_ILi0EEESZ_SZ_EEEEENS5_IJNS4_10UnderscoreES12_S12_EEEEENS4_23SM90_TMA_LOAD_MULTICASTENS4_14ComposedLayoutINS4_7SwizzleILi3ELi4ELi3EEENS4_18smem_ptr_flag_bitsILi8EEENSX_INS5_IJNSA_ILi8EEESH_EEENS5_IJSH_SD_EEEEEEEvNS4_8identityES15_S1F_vS1G_EENS_8epilogue10collective18CollectiveEpilogueINS1I_23Sm100TmaWarpSpecializedILi1ELi1ELi32ELb0ELb0EEEJSI_NS5_IJNSX_ISG_SD_EES1N_EEESJ_SK_SJ_SK_NS1I_6fusion15FusionCallbacksIS1M_NS1P_17LinearCombinationISJ_fSJ_fLNS_15FloatRoundStyleE2EEESI_S1O_JEEENS4_5SM1004TMEM4LOAD26SM100_TMEM_LOAD_16dp32b32xENS4_13SM90_TMA_LOADENS16_INS17_ILi2ELi4ELi3EEES1A_NSX_INS5_IJS1B_SG_EEENS5_IJSG_SD_EEEEEEENS4_39AutoVectorizingCopyWithAssumedAlignmentILi128EEENS4_14SM90_TMA_STOREES24_S26_S26_EEEvvEEEEvNT_6ParamsE)
        /*0008*/ 	.word	0x00000059


	//----- nvinfo : EIATTR_FRAME_SIZE
	.align		4
.L_19:
        /*000c*/ 	.byte	0x04, 0x11
        /*000e*/ 	.short	(.L_21 - .L_20)
	.align		4
.L_20:
        /*0010*/ 	.word	index@($__internal_2_$__cuda_sm10x_tcgen05_guardrail_trap_unallocated_columns_being_dealloced)
        /*0014*/ 	.word	0x00000000


	//----- nvinfo : EIATTR_FRAME_SIZE
	.align		4
.L_21:
        /*0018*/ 	.byte	0x04, 0x11
        /*001a*/ 	.short	(.L_23 - .L_22)
	.align		4
.L_22:
        /*001c*/ 	.word	index@($__internal_1_$__cuda_sm10x_tcgen05_guardrail_trap_phase_invalid_during_alloc)
        /*0020*/ 	.word	0x00000000


	//----- nvinfo : EIATTR_FRAME_SIZE
	.align		4
.L_23:
        /*0024*/ 	.byte	0x04, 0x11
        /*0026*/ 	.short	(.L_25 - .L_24)
	.align		4
.L_24:
        /*0028*/ 	.word	index@($__internal_0_$__cuda_sm10x_tcgen05_guardrail_trap_col_being_dealloced_not_returned_by_alloc)
        /*002c*/ 	.word	0x00000000


	//----- nvinfo : EIATTR_FRAME_SIZE
	.align		4
.L_25:
        /*0030*/ 	.byte	0x04, 0x11
        /*0032*/ 	.short	(.L_27 - .L_26)
	.align		4
.L_26:
        /*0034*/ 	.word	index@(_ZN7cutlass13device_kernelINS_4gemm6kernel13GemmUniversalIN4cute5tupleIJiiiiEEENS1_10collective13CollectiveMmaINS1_35MainloopSm100TmaUmmaWarpSpecializedILi13ELi2ELi4ENS5_IJNS4_1CILi2EEENSA_ILi4EEENSA_ILi1EEEEEEEENS5_IJNSA_ILi64EEESG_NSA_ILi128EEEEEENS_12float_e4m3_tENS5_IJlSD_lEEESJ_SK_NS4_8TiledMMAINS4_8MMA_AtomIJNS4_10MMA_TraitsINS4_19SM100_MMA_F8F6F4_SSEJSJ_SJ_fSG_SG_NS4_17integral_constantINS4_4UMMA5MajorELSR_0EEESS_NSP_INSQ_7ScaleInELST_0EEESU_EEEEEENS4_6LayoutINS5_IJSD_SD_SD_EEENS5_IJNSA_ILi0EEESZ_SZ_EEEEENS5_IJNS4_10UnderscoreES12_S12_EEEEENS4_23SM90_TMA_LOAD_MULTICASTENS4_14ComposedLayoutINS4_7SwizzleILi3ELi4ELi3EEENS4_18smem_ptr_flag_bitsILi8EEENSX_INS5_IJNSA_ILi8EEESH_EEENS5_IJSH_SD_EEEEEEEvNS4_8identityES15_S1F_vS1G_EENS_8epilogue10collective18CollectiveEpilogueINS1I_23Sm100TmaWarpSpecializedILi1ELi1ELi32ELb0ELb0EEEJSI_NS5_IJNSX_ISG_SD_EES1N_EEESJ_SK_SJ_SK_NS1I_6fusion15FusionCallbacksIS1M_NS1P_17LinearCombinationISJ_fSJ_fLNS_15FloatRoundStyleE2EEESI_S1O_JEEENS4_5SM1004TMEM4LOAD26SM100_TMEM_LOAD_16dp32b32xENS4_13SM90_TMA_LOADENS16_INS17_ILi2ELi4ELi3EEES1A_NSX_INS5_IJS1B_SG_EEENS5_IJSG_SD_EEEEEEENS4_39AutoVectorizingCopyWithAssumedAlignmentILi128EEENS4_14SM90_TMA_STOREES24_S26_S26_EEEvvEEEEvNT_6ParamsE)
        /*0038*/ 	.word	0x00000000


	//----- nvinfo : EIATTR_MIN_STACK_SIZE
	.align		4
.L_27:
        /*003c*/ 	.byte	0x04, 0x12
        /*003e*/ 	.short	(.L_29 - .L_28)
	.align		4
.L_28:
        /*0040*/ 	.word	index@(_ZN7cutlass13device_kernelINS_4gemm6kernel13GemmUniversalIN4cute5tupleIJiiiiEEENS1_10collective13CollectiveMmaINS1_35MainloopSm100TmaUmmaWarpSpecializedILi13ELi2ELi4ENS5_IJNS4_1CILi2EEENSA_ILi4EEENSA_ILi1EEEEEEEENS5_IJNSA_ILi64EEESG_NSA_ILi128EEEEEENS_12float_e4m3_tENS5_IJlSD_lEEESJ_SK_NS4_8TiledMMAINS4_8MMA_AtomIJNS4_10MMA_TraitsINS4_19SM100_MMA_F8F6F4_SSEJSJ_SJ_fSG_SG_NS4_17integral_constantINS4_4UMMA5MajorELSR_0EEESS_NSP_INSQ_7ScaleInELST_0EEESU_EEEEEENS4_6LayoutINS5_IJSD_SD_SD_EEENS5_IJNSA_ILi0EEESZ_SZ_EEEEENS5_IJNS4_10UnderscoreES12_S12_EEEEENS4_23SM90_TMA_LOAD_MULTICASTENS4_14ComposedLayoutINS4_7SwizzleILi3ELi4ELi3EEENS4_18smem_ptr_flag_bitsILi8EEENSX_INS5_IJNSA_ILi8EEESH_EEENS5_IJSH_SD_EEEEEEEvNS4_8identityES15_S1F_vS1G_EENS_8epilogue10collective18CollectiveEpilogueINS1I_23Sm100TmaWarpSpecializedILi1ELi1ELi32ELb0ELb0EEEJSI_NS5_IJNSX_ISG_SD_EES1N_EEESJ_SK_SJ_SK_NS1I_6fusion15FusionCallbacksIS1M_NS1P_17LinearCombinationISJ_fSJ_fLNS_15FloatRoundStyleE2EEESI_S1O_JEEENS4_5SM1004TMEM4LOAD26SM100_TMEM_LOAD_16dp32b32xENS4_13SM90_TMA_LOADENS16_INS17_ILi2ELi4ELi3EEES1A_NSX_INS5_IJS1B_SG_EEENS5_IJSG_SD_EEEEEEENS4_39AutoVectorizingCopyWithAssumedAlignmentILi128EEENS4_14SM90_TMA_STOREES24_S26_S26_EEEvvEEEEvNT_6ParamsE)
        /*0044*/ 	.word	0x00000000
.L_29:


//--------------------- .nv.compat                --------------------------
	.section	.nv.compat,"",@"SHT_CUDA_COMPAT_INFO"
	.align	4
        /*0000*/ 	.byte	0x02, 0x09, 0x01, 0x00, 0x02, 0x02, 0x02, 0x00, 0x02, 0x05, 0x05, 0x00, 0x03, 0x07, 0x01, 0x01
        /*0010*/ 	.byte	0x02, 0x03, 0x01, 0x00, 0x02, 0x06, 0x01, 0x00, 0x04, 0x0b, 0x08, 0x00, 0x09, 0x00, 0x00, 0x00
        /*0020*/ 	.byte	0x00, 0x00, 0x00, 0x00


//--------------------- .nv.info._ZN7cutlass13device_kernelINS_4gemm6kernel13GemmUniversalIN4cute5tupleIJiiiiEEENS1_10collective13CollectiveMmaINS1_35MainloopSm100TmaUmmaWarpSpecializedILi13ELi2ELi4ENS5_IJNS4_1CILi2EEENSA_ILi4EEENSA_ILi1EEEEEEEENS5_IJNSA_ILi64EEESG_NSA_ILi128EEEEEENS_12float_e4m3_tENS5_IJlSD_lEEESJ_SK_NS4_8TiledMMAINS4_8MMA_AtomIJNS4_10MMA_TraitsINS4_19SM100_MMA_F8F6F4_SSEJSJ_SJ_fSG_SG_NS4_17integral_constantINS4_4UMMA5MajorELSR_0EEESS_NSP_INSQ_7ScaleInELST_0EEESU_EEEEEENS4_6LayoutINS5_IJSD_SD_SD_EEENS5_IJNSA_ILi0EEESZ_SZ_EEEEENS5_IJNS4_10UnderscoreES12_S12_EEEEENS4_23SM90_TMA_LOAD_MULTICASTENS4_14ComposedLayoutINS4_7SwizzleILi3ELi4ELi3EEENS4_18smem_ptr_flag_bitsILi8EEENSX_INS5_IJNSA_ILi8EEESH_EEENS5_IJSH_SD_EEEEEEEvNS4_8identityES15_S1F_vS1G_EENS_8epilogue10collective18CollectiveEpilogueINS1I_23Sm100TmaWarpSpecializedILi1ELi1ELi32ELb0ELb0EEEJSI_NS5_IJNSX_ISG_SD_EES1N_EEESJ_SK_SJ_SK_NS1I_6fusion15FusionCallbacksIS1M_NS1P_17LinearCombinationISJ_fSJ_fLNS_15FloatRoundStyleE2EEESI_S1O_JEEENS4_5SM1004TMEM4LOAD26SM100_TMEM_LOAD_16dp32b32xENS4_13SM90_TMA_LOADENS16_INS17_ILi2ELi4ELi3EEES1A_NSX_INS5_IJS1B_SG_EEENS5_IJSG_SD_EEEEEEENS4_39AutoVectorizingCopyWithAssumedAlignmentILi128EEENS4_14SM90_TMA_STOREES24_S26_S26_EEEvvEEEEvNT_6ParamsE --------------------------
	.section	.nv.info._ZN7cutlass13device_kernelINS_4gemm6kernel13GemmUniversalIN4cute5tupleIJiiiiEEENS1_10collective13CollectiveMmaINS1_35MainloopSm100TmaUmmaWarpSpecializedILi13ELi2ELi4ENS5_IJNS4_1CILi2EEENSA_ILi4EEENSA_ILi1EEEEEEEENS5_IJNSA_ILi64EEESG_NSA_ILi128EEEEEENS_12float_e4m3_tENS5_IJlSD_lEEESJ_SK_NS4_8TiledMMAINS4_8MMA_AtomIJNS4_10MMA_TraitsINS4_19SM100_MMA_F8F6F4_SSEJSJ_SJ_fSG_SG_NS4_17integral_constantINS4_4UMMA5MajorELSR_0EEESS_NSP_INSQ_7ScaleInELST_0EEESU_EEEEEENS4_6LayoutINS5_IJSD_SD_SD_EEENS5_IJNSA_ILi0EEESZ_SZ_EEEEENS5_IJNS4_10UnderscoreES12_S12_EEEEENS4_23SM90_TMA_LOAD_MULTICASTENS4_14ComposedLayoutINS4_7SwizzleILi3ELi4ELi3EEENS4_18smem_ptr_flag_bitsILi8EEENSX_INS5_IJNSA_ILi8EEESH_EEENS5_IJSH_SD_EEEEEEEvNS4_8identityES15_S1F_vS1G_EENS_8epilogue10collective18CollectiveEpilogueINS1I_23Sm100TmaWarpSpecializedILi1ELi1ELi32ELb0ELb0EEEJSI_NS5_IJNSX_ISG_SD_EES1N_EEESJ_SK_SJ_SK_NS1I_6fusion15FusionCallbacksIS1M_NS1P_17LinearCombinationISJ_fSJ_fLNS_15FloatRoundStyleE2EEESI_S1O_JEEENS4_5SM1004TMEM4LOAD26SM100_TMEM_LOAD_16dp32b32xENS4_13SM90_TMA_LOADENS16_INS17_ILi2ELi4ELi3EEES1A_NSX_INS5_IJS1B_SG_EEENS5_IJSG_SD_EEEEEEENS4_39AutoVectorizingCopyWithAssumedAlignmentILi128EEENS4_14SM90_TMA_STOREES24_S26_S26_EEEvvEEEEvNT_6ParamsE,"",@"SHT_CUDA_INFO"
	.sectionflags	@""
	.align	4


	//----- nvinfo : EIATTR_CUDA_API_VERSION
	.align		4
        /*0000*/ 	.byte	0x04, 0x37
        /*0002*/ 	.short	(.L_31 - .L_30)
.L_30:
        /*0004*/ 	.word	0x00000082


	//----- nvinfo : EIATTR_KPARAM_INFO
	.align		4
.L_31:
        /*0008*/ 	.byte	0x04, 0x17
        /*000a*/ 	.short	(.L_33 - .L_32)
.L_32:
        /*000c*/ 	.word	0x00000000
        /*0010*/ 	.short	0x0000
        /*0012*/ 	.short	0x0000
        /*0014*/ 	.byte	0x00, 0xf0, 0x01, 0x20


	//----- nvinfo : EIATTR_AT_ENTRY_FRAGMENTS
	.align		4
.L_33:
        /*0018*/ 	.byte	0x04, 0x4f
        /*001a*/ 	.short	(.L_35 - .L_34)


	//   ....[0]....
.L_34:
        /*001c*/ 	.word	0x00000006


	//----- nvinfo : EIATTR_RESERVED_SMEM_USED
	.align		4
.L_35:
        /*0020*/ 	.byte	0x01, 0x41
	.zero		2


	//----- nvinfo : EIATTR_SPARSE_MMA_MASK
	.align		4
        /*0024*/ 	.byte	0x03, 0x50
        /*0026*/ 	.short	0x0000


	//----- nvinfo : EIATTR_TCGEN05_1CTA_USED
	.align		4
        /*0028*/ 	.byte	0x01, 0x51
	.zero		2


	//----- nvinfo : EIATTR_MAXREG_COUNT
	.align		4
        /*002c*/ 	.byte	0x03, 0x1b
        /*002e*/ 	.short	0x00ff


	//----- nvinfo : EIATTR_NUM_BARRIERS
	.align		4
        /*0030*/ 	.byte	0x02, 0x4c
        /*0032*/ 	.byte	0x07
	.zero		1


	//----- nvinfo : EIATTR_EXTERNS
	.align		4
        /*0034*/ 	.byte	0x04, 0x0f
        /*0036*/ 	.short	(.L_37 - .L_36)


	//   ....[0]....
	.align		4
.L_36:
        /*0038*/ 	.word	index@(__assertfail)


	//----- nvinfo : EIATTR_MERCURY_ISA_VERSION
	.align		4
.L_37:
        /*003c*/ 	.byte	0x03, 0x5f
        /*003e*/ 	.short	0x0101


	//----- nvinfo : EIATTR_INT_WARP_WIDE_INSTR_OFFSETS
	.align		4
        /*0040*/ 	.byte	0x04, 0x31
        /*0042*/ 	.short	(.L_39 - .L_38)


	//   ....[0]....
.L_38:
        /*0044*/ 	.word	0x000043e0


	//   ....[1]....
        /*0048*/ 	.word	0x00004410


	//   ....[2]....
        /*004c*/ 	.word	0x00004460


	//   ....[3]....
        /*0050*/ 	.word	0x00004ef0


	//   ....[4]....
        /*0054*/ 	.word	0x00004fa0


	//----- nvinfo : EIATTR_COOP_GROUP_MASK_REGIDS
	.align		4
.L_39:
        /*0058*/ 	.byte	0x04, 0x29
        /*005a*/ 	.short	(.L_41 - .L_40)


	//   ....[0]....
.L_40:
        /*005c*/ 	.word	0xffffffff


	//   ....[1]....
        /*0060*/ 	.word	0xffffffff


	//   ....[2]....
        /*0064*/ 	.word	0xffffffff


	//   ....[3]....
        /*0068*/ 	.word	0xffffffff


	//   ....[4]....
        /*006c*/ 	.word	0xffffffff


	//   ....[5]....
        /*0070*/ 	.word	0xffffffff


	//   ....[6]....
        /*0074*/ 	.word	0xffffffff


	//   ....[7]....
        /*0078*/ 	.word	0xffffffff


	//   ....[8]....
        /*007c*/ 	.word	0xffffffff


	//   ....[9]....
        /*0080*/ 	.word	0xffffffff


	//   ....[10]....
        /*0084*/ 	.word	0xffffffff


	//   ....[11]....
        /*0088*/ 	.word	0xffffffff


	//   ....[12]....
        /*008c*/ 	.word	0xffffffff


	//   ....[13]....
        /*0090*/ 	.word	0xffffffff


	//----- nvinfo : EIATTR_COOP_GROUP_INSTR_OFFSETS
	.align		4
.L_41:
        /*0094*/ 	.byte	0x04, 0x28
        /*0096*/ 	.short	(.L_43 - .L_42)


	//   ....[0]....
.L_42:
        /*0098*/ 	.word	0x00000090


	//   ....[1]....
        /*009c*/ 	.word	0x000004d0


	//   ....[2]....
        /*00a0*/ 	.word	0x000007d0


	//   ....[3]....
        /*00a4*/ 	.word	0x00000910


	//   ....[4]....
        /*00a8*/ 	.word	0x00000a10


	//   ....[5]....
        /*00ac*/ 	.word	0x00000b80


	//   ....[6]....
        /*00b0*/ 	.word	0x00000d20


	//   ....[7]....
        /*00b4*/ 	.word	0x00000ee0


	//   ....[8]....
        /*00b8*/ 	.word	0x000022b0


	//   ....[9]....
        /*00bc*/ 	.word	0x000035e0


	//   ....[10]....
        /*00c0*/ 	.word	0x000037f0


	//   ....[11]....
        /*00c4*/ 	.word	0x00003820


	//   ....[12]....
        /*00c8*/ 	.word	0x000042d0


	//   ....[13]....
        /*00cc*/ 	.word	0x00004500


	//----- nvinfo : EIATTR_VRC_CTA_INIT_COUNT
	.align		4
.L_43:
        /*00d0*/ 	.byte	0x02, 0x4a
        /*00d2*/ 	.byte	0x80
	.zero		1


	//----- nvinfo : EIATTR_SYSCALL_OFFSETS
	.align		4
        /*00d4*/ 	.byte	0x04, 0x46
        /*00d6*/ 	.short	(.L_45 - .L_44)


	//   ....[0]....
.L_44:
        /*00d8*/ 	.word	0x00005a70


	//   ....[1]....
        /*00dc*/ 	.word	0x00005bb0


	//   ....[2]....
        /*00e0*/ 	.word	0x00006320


	//----- nvinfo : EIATTR_MBARRIER_INSTR_OFFSETS
	.align		4
.L_45:
        /*00e4*/ 	.byte	0x04, 0x39
        /*00e6*/ 	.short	(.L_47 - .L_46)


	//   ....[0]....
.L_46:
        /*00e8*/ 	.word	0x00000610
        /*00ec*/ 	.word	0x000000ff
        /*00f0*/ 	.word	0x00000000
        /*00f4*/ 	.short	0x0100
        /*00f6*/ 	.byte	0x06
	.zero		1


	//   ....[1]....
        /*00f8*/ 	.word	0x00000620
        /*00fc*/ 	.word	0x000000ff
        /*0100*/ 	.word	0x00000068
        /*0104*/ 	.short	0x0100
        /*0106*/ 	.byte	0x06
	.zero		1


	//   ....[2]....
        /*0108*/ 	.word	0x00000630
        /*010c*/ 	.word	0x000000ff
        /*0110*/ 	.word	0x00000008
        /*0114*/ 	.short	0x0100
        /*0116*/ 	.byte	0x06
	.zero		1


	//   ....[3]....
        /*0118*/ 	.word	0x00000640
        /*011c*/ 	.word	0x000000ff
        /*0120*/ 	.word	0x00000070
        /*0124*/ 	.short	0x0100
        /*0126*/ 	.byte	0x06
	.zero		1


	//   ....[4]....
        /*0128*/ 	.word	0x00000650
        /*012c*/ 	.word	0x000000ff
        /*0130*/ 	.word	0x00000010
        /*0134*/ 	.short	0x0100
        /*0136*/ 	.byte	0x06
	.zero		1


	//   ....[5]....
        /*0138*/ 	.word	0x00000660
        /*013c*/ 	.word	0x000000ff
        /*0140*/ 	.word	0x00000078
        /*0144*/ 	.short	0x0100
        /*0146*/ 	.byte	0x06
	.zero		1


	//   ....[6]....
        /*0148*/ 	.word	0x00000670
        /*014c*/ 	.word	0x000000ff
        /*0150*/ 	.word	0x00000018
        /*0154*/ 	.short	0x0100
        /*0156*/ 	.byte	0x06
	.zero		1


	//   ....[7]....
        /*0158*/ 	.word	0x00000680
        /*015c*/ 	.word	0x000000ff
        /*0160*/ 	.word	0x00000080
        /*0164*/ 	.short	0x0100
        /*0166*/ 	.byte	0x06
	.zero		1


	//   ....[8]....
        /*0168*/ 	.word	0x00000690
        /*016c*/ 	.word	0x000000ff
        /*0170*/ 	.word	0x00000020
        /*0174*/ 	.short	0x0100
        /*0176*/ 	.byte	0x06
	.zero		1


	//   ....[9]....
        /*0178*/ 	.word	0x000006a0
        /*017c*/ 	.word	0x000000ff
        /*0180*/ 	.word	0x00000088
        /*0184*/ 	.short	0x0100
        /*0186*/ 	.byte	0x06
	.zero		1


	//   ....[10]....
        /*0188*/ 	.word	0x000006b0
        /*018c*/ 	.word	0x000000ff
        /*0190*/ 	.word	0x00000028
        /*0194*/ 	.short	0x0100
        /*0196*/ 	.byte	0x06
	.zero		1


	//   ....[11]....
        /*0198*/ 	.word	0x000006c0
        /*019c*/ 	.word	0x000000ff
        /*01a0*/ 	.word	0x00000090
        /*01a4*/ 	.short	0x0100
        /*01a6*/ 	.byte	0x06
	.zero		1


	//   ....[12]....
        /*01a8*/ 	.word	0x000006d0
        /*01ac*/ 	.word	0x000000ff
        /*01b0*/ 	.word	0x00000030
        /*01b4*/ 	.short	0x0100
        /*01b6*/ 	.byte	0x06
	.zero		1


	//   ....[13]....
        /*01b8*/ 	.word	0x000006e0
        /*01bc*/ 	.word	0x000000ff
        /*01c0*/ 	.word	0x00000098
        /*01c4*/ 	.short	0x0100
        /*01c6*/ 	.byte	0x06
	.zero		1


	//   ....[14]....
        /*01c8*/ 	.word	0x000006f0
        /*01cc*/ 	.word	0x000000ff
        /*01d0*/ 	.word	0x00000038
        /*01d4*/ 	.short	0x0100
        /*01d6*/ 	.byte	0x06
	.zero		1


	//   ....[15]....
        /*01d8*/ 	.word	0x00000700
        /*01dc*/ 	.word	0x000000ff
        /*01e0*/ 	.word	0x000000a0
        /*01e4*/ 	.short	0x0100
        /*01e6*/ 	.byte	0x06
	.zero		1


	//   ....[16]....
        /*01e8*/ 	.word	0x00000710
        /*01ec*/ 	.word	0x000000ff
        /*01f0*/ 	.word	0x00000040
        /*01f4*/ 	.short	0x0100
        /*01f6*/ 	.byte	0x06
	.zero		1


	//   ....[17]....
        /*01f8*/ 	.word	0x00000720
        /*01fc*/ 	.word	0x000000ff
        /*0200*/ 	.word	0x000000a8
        /*0204*/ 	.short	0x0100
        /*0206*/ 	.byte	0x06
	.zero		1


	//   ....[18]....
        /*0208*/ 	.word	0x00000730
        /*020c*/ 	.word	0x000000ff
        /*0210*/ 	.word	0x00000048
        /*0214*/ 	.short	0x0100
        /*0216*/ 	.byte	0x06
	.zero		1


	//   ....[19]....
        /*0218*/ 	.word	0x00000740
        /*021c*/ 	.word	0x000000ff
        /*0220*/ 	.word	0x000000b0
        /*0224*/ 	.short	0x0100
        /*0226*/ 	.byte	0x06
	.zero		1


	//   ....[20]....
        /*0228*/ 	.word	0x00000750
        /*022c*/ 	.word	0x000000ff
        /*0230*/ 	.word	0x00000050
        /*0234*/ 	.short	0x0100
        /*0236*/ 	.byte	0x06
	.zero		1


	//   ....[21]....
        /*0238*/ 	.word	0x00000760
        /*023c*/ 	.word	0x000000ff
        /*0240*/ 	.word	0x000000b8
        /*0244*/ 	.short	0x0100
        /*0246*/ 	.byte	0x06
	.zero		1


	//   ....[22]....
        /*0248*/ 	.word	0x00000770
        /*024c*/ 	.word	0x000000ff
        /*0250*/ 	.word	0x00000058
        /*0254*/ 	.short	0x0100
        /*0256*/ 	.byte	0x06
	.zero		1


	//   ....[23]....
        /*0258*/ 	.word	0x00000780
        /*025c*/ 	.word	0x000000ff
        /*0260*/ 	.word	0x000000c0
        /*0264*/ 	.short	0x0100
        /*0266*/ 	.byte	0x06
	.zero		1


	//   ....[24]....
        /*0268*/ 	.word	0x00000790
        /*026c*/ 	.word	0x000000ff
        /*0270*/ 	.word	0x00000060
        /*0274*/ 	.short	0x0100
        /*0276*/ 	.byte	0x06
	.zero		1


	//   ....[25]....
        /*0278*/ 	.word	0x000007a0
        /*027c*/ 	.word	0x000000ff
        /*0280*/ 	.word	0x000000c8
        /*0284*/ 	.short	0x0100
        /*0286*/ 	.byte	0x06
	.zero		1


	//   ....[26]....
        /*0288*/ 	.word	0x000008e0
        /*028c*/ 	.word	0x000000ff
        /*0290*/ 	.word	0x000000d0
        /*0294*/ 	.short	0x0100
        /*0296*/ 	.byte	0x06
	.zero		1


	//   ....[27]....
        /*0298*/ 	.word	0x000008f0
        /*029c*/ 	.word	0x000000ff
        /*02a0*/ 	.word	0x000000d8
        /*02a4*/ 	.short	0x0100
        /*02a6*/ 	.byte	0x06
	.zero		1


	//   ....[28]....
        /*02a8*/ 	.word	0x000009e0
        /*02ac*/ 	.word	0x000000ff
        /*02b0*/ 	.word	0x000000e0
        /*02b4*/ 	.short	0x0100
        /*02b6*/ 	.byte	0x05
	.zero		1


	//   ....[29]....
        /*02b8*/ 	.word	0x000009f0
        /*02bc*/ 	.word	0x000000ff
        /*02c0*/ 	.word	0x000000e8
        /*02c4*/ 	.short	0x0100
        /*02c6*/ 	.byte	0x05
	.zero		1


	//   ....[30]....
        /*02c8*/ 	.word	0x00000b30
        /*02cc*/ 	.word	0x000000ff
        /*02d0*/ 	.word	0x000000f0
        /*02d4*/ 	.short	0x0100
        /*02d6*/ 	.byte	0x05
	.zero		1


	//   ....[31]....
        /*02d8*/ 	.word	0x00000b40
        /*02dc*/ 	.word	0x000000ff
        /*02e0*/ 	.word	0x00000100
        /*02e4*/ 	.short	0x0100
        /*02e6*/ 	.byte	0x05
	.zero		1


	//   ....[32]....
        /*02e8*/ 	.word	0x00000b50
        /*02ec*/ 	.word	0x000000ff
        /*02f0*/ 	.word	0x000000f8
        /*02f4*/ 	.short	0x0100
        /*02f6*/ 	.byte	0x05
	.zero		1


	//   ....[33]....
        /*02f8*/ 	.word	0x00000b60
        /*02fc*/ 	.word	0x000000ff
        /*0300*/ 	.word	0x00000108
        /*0304*/ 	.short	0x0100
        /*0306*/ 	.byte	0x05
	.zero		1


	//   ....[34]....
        /*0308*/ 	.word	0x00000c90
        /*030c*/ 	.word	0x000000ff
        /*0310*/ 	.word	0x00000110
        /*0314*/ 	.short	0x0100
        /*0316*/ 	.byte	0x06
	.zero		1


	//   ....[35]....
        /*0318*/ 	.word	0x00000ca0
        /*031c*/ 	.word	0x000000ff
        /*0320*/ 	.word	0x00000130
        /*0324*/ 	.short	0x0100
        /*0326*/ 	.byte	0x06
	.zero		1


	//   ....[36]....
        /*0328*/ 	.word	0x00000cb0
        /*032c*/ 	.word	0x000000ff
        /*0330*/ 	.word	0x00000118
        /*0334*/ 	.short	0x0100
        /*0336*/ 	.byte	0x06
	.zero		1


	//   ....[37]....
        /*0338*/ 	.word	0x00000cc0
        /*033c*/ 	.word	0x000000ff
        /*0340*/ 	.word	0x00000138
        /*0344*/ 	.short	0x0100
        /*0346*/ 	.byte	0x06
	.zero		1


	//   ....[38]....
        /*0348*/ 	.word	0x00000cd0
        /*034c*/ 	.word	0x000000ff
        /*0350*/ 	.word	0x00000120
        /*0354*/ 	.short	0x0100
        /*0356*/ 	.byte	0x06
	.zero		1


	//   ....[39]....
        /*0358*/ 	.word	0x00000ce0
        /*035c*/ 	.word	0x000000ff
        /*0360*/ 	.word	0x00000140
        /*0364*/ 	.short	0x0100
        /*0366*/ 	.byte	0x06
	.zero		1


	//   ....[40]....
        /*0368*/ 	.word	0x00000cf0
        /*036c*/ 	.word	0x000000ff
        /*0370*/ 	.word	0x00000128
        /*0374*/ 	.short	0x0100
        /*0376*/ 	.byte	0x06
	.zero		1


	//   ....[41]....
        /*0378*/ 	.word	0x00000d00
        /*037c*/ 	.word	0x000000ff
        /*0380*/ 	.word	0x00000148
        /*0384*/ 	.short	0x0100
        /*0386*/ 	.byte	0x06
	.zero		1


	//   ....[42]....
        /*0388*/ 	.word	0x00000df0
        /*038c*/ 	.word	0x000000ff
        /*0390*/ 	.word	0x00000150
        /*0394*/ 	.short	0x0100
        /*0396*/ 	.byte	0x05
	.zero		1


	//   ....[43]....
        /*0398*/ 	.word	0x00000e00
        /*039c*/ 	.word	0x000000ff
        /*03a0*/ 	.word	0x00000160
        /*03a4*/ 	.short	0x0100
        /*03a6*/ 	.byte	0x05
	.zero		1


	//   ....[44]....
        /*03a8*/ 	.word	0x00000e10
        /*03ac*/ 	.word	0x000000ff
        /*03b0*/ 	.word	0x00000158
        /*03b4*/ 	.short	0x0100
        /*03b6*/ 	.byte	0x05
	.zero		1


	//   ....[45]....
        /*03b8*/ 	.word	0x00000e20
        /*03bc*/ 	.word	0x000000ff
        /*03c0*/ 	.word	0x00000168
        /*03c4*/ 	.short	0x0100
        /*03c6*/ 	.byte	0x05
	.zero		1


	//   ....[46]....
        /*03c8*/ 	.word	0x00001ae0
        /*03cc*/ 	.word	0x00000000
        /*03d0*/ 	.word	0x00000160
        /*03d4*/ 	.short	0x010a
        /*03d6*/ 	.byte	0xff
	.zero		1


	//   ....[47]....
        /*03d8*/ 	.word	0x00001b10
        /*03dc*/ 	.word	0x00000000
        /*03e0*/ 	.word	0x00000150
        /*03e4*/ 	.short	0x0101
        /*03e6*/ 	.byte	0xff
	.zero		1


	//   ....[48]....
        /*03e8*/ 	.word	0x00001bf0
        /*03ec*/ 	.word	0x000000ff
        /*03f0*/ 	.word	0x00000068
        /*03f4*/ 	.short	0x010a
        /*03f6*/ 	.byte	0x04
	.zero		1


	//   ....[49]....
        /*03f8*/ 	.word	0x00001c70
        /*03fc*/ 	.word	0x000000ff
        /*0400*/ 	.word	0x00000068
        /*0404*/ 	.short	0x010a
        /*0406*/ 	.byte	0x21
	.zero		1


	//   ....[50]....
        /*0408*/ 	.word	0x00001e00
        /*040c*/ 	.word	0x000000ff
        /*0410*/ 	.word	0x00000068
        /*0414*/ 	.short	0x010a
        /*0416*/ 	.byte	0x05
	.zero		1


	//   ....[51]....
        /*0418*/ 	.word	0x00001f40
        /*041c*/ 	.word	0x000000ff
        /*0420*/ 	.word	0x000000e8
        /*0424*/ 	.short	0x0101
        /*0426*/ 	.byte	0x1a
	.zero		1


	//   ....[52]....
        /*0428*/ 	.word	0x00001f60
        /*042c*/ 	.word	0x000000ff
        /*0430*/ 	.word	0x00000068
        /*0434*/ 	.short	0x010a
        /*0436*/ 	.byte	0x04
	.zero		1


	//   ....[53]....
        /*0438*/ 	.word	0x00001fe0
        /*043c*/ 	.word	0x000000ff
        /*0440*/ 	.word	0x00000068
        /*0444*/ 	.short	0x010a
        /*0446*/ 	.byte	0x11
	.zero		1


	//   ....[54]....
        /*0448*/ 	.word	0x00002170
        /*044c*/ 	.word	0x000000ff
        /*0450*/ 	.word	0x00000068
        /*0454*/ 	.short	0x010a
        /*0456*/ 	.byte	0x04
	.zero		1


	//   ....[55]....
        /*0458*/ 	.word	0x000022e0
        /*045c*/ 	.word	0x00000003
        /*0460*/ 	.word	0x000000f0
        /*0464*/ 	.short	0x010a
        /*0466*/ 	.byte	0xff
	.zero		1


	//   ....[56]....
        /*0468*/ 	.word	0x00002430
        /*046c*/ 	.word	0x00000000
        /*0470*/ 	.word	0x00000000
        /*0474*/ 	.short	0x0101
        /*0476*/ 	.byte	0xff
	.zero		1


	//   ....[57]....
        /*0478*/ 	.word	0x00002950
        /*047c*/ 	.word	0x000000ff
        /*0480*/ 	.word	0x00000000
        /*0484*/ 	.short	0x010a
        /*0486*/ 	.byte	0x04
	.zero		1


	//   ....[58]....
        /*0488*/ 	.word	0x000029e0
        /*048c*/ 	.word	0x000000ff
        /*0490*/ 	.word	0x00000000
        /*0494*/ 	.short	0x010a
        /*0496*/ 	.byte	0x04
	.zero		1


	//   ....[59]....
        /*0498*/ 	.word	0x00002a70
        /*049c*/ 	.word	0x000000ff
        /*04a0*/ 	.word	0x00000000
        /*04a4*/ 	.short	0x010a
        /*04a6*/ 	.byte	0x04
	.zero		1


	//   ....[60]....
        /*04a8*/ 	.word	0x00002b00
        /*04ac*/ 	.word	0x000000ff
        /*04b0*/ 	.word	0x00000000
        /*04b4*/ 	.short	0x010a
        /*04b6*/ 	.byte	0x04
	.zero		1


	//   ....[61]....
        /*04b8*/ 	.word	0x00002b90
        /*04bc*/ 	.word	0x000000ff
        /*04c0*/ 	.word	0x00000000
        /*04c4*/ 	.short	0x010a
        /*04c6*/ 	.byte	0x04
	.zero		1


	//   ....[62]....
        /*04c8*/ 	.word	0x00002c20
        /*04cc*/ 	.word	0x000000ff
        /*04d0*/ 	.word	0x00000000
        /*04d4*/ 	.short	0x010a
        /*04d6*/ 	.byte	0x04
	.zero		1


	//   ....[63]....
        /*04d8*/ 	.word	0x00002cb0
        /*04dc*/ 	.word	0x000000ff
        /*04e0*/ 	.word	0x00000000
        /*04e4*/ 	.short	0x010a
        /*04e6*/ 	.byte	0x04
	.zero		1


	//   ....[64]....
        /*04e8*/ 	.word	0x00002d40
        /*04ec*/ 	.word	0x000000ff
        /*04f0*/ 	.word	0x00000000
        /*04f4*/ 	.short	0x010a
        /*04f6*/ 	.byte	0x04
	.zero		1


	//   ....[65]....
        /*04f8*/ 	.word	0x00002dd0
        /*04fc*/ 	.word	0x000000ff
        /*0500*/ 	.word	0x00000000
        /*0504*/ 	.short	0x010a
        /*0506*/ 	.byte	0x04
	.zero		1


	//   ....[66]....
        /*0508*/ 	.word	0x00002e60
        /*050c*/ 	.word	0x000000ff
        /*0510*/ 	.word	0x00000000
        /*0514*/ 	.short	0x010a
        /*0516*/ 	.byte	0x04
	.zero		1


	//   ....[67]....
        /*0518*/ 	.word	0x00002ef0
        /*051c*/ 	.word	0x000000ff
        /*0520*/ 	.word	0x00000000
        /*0524*/ 	.short	0x010a
        /*0526*/ 	.byte	0x04
	.zero		1


	//   ....[68]....
        /*0528*/ 	.word	0x00002f80
        /*052c*/ 	.word	0x000000ff
        /*0530*/ 	.word	0x00000000
        /*0534*/ 	.short	0x010a
        /*0536*/ 	.byte	0x04
	.zero		1


	//   ....[69]....
        /*0538*/ 	.word	0x00003020
        /*053c*/ 	.word	0x00000000
        /*0540*/ 	.word	0x00000000
        /*0544*/ 	.short	0x010a
        /*0546*/ 	.byte	0xff
	.zero		1


	//   ....[70]....
        /*0548*/ 	.word	0x00003140
        /*054c*/ 	.word	0x00000002
        /*0550*/ 	.word	0x00000150
        /*0554*/ 	.short	0x010a
        /*0556*/ 	.byte	0xff
	.zero		1


	//   ....[71]....
        /*0558*/ 	.word	0x000031b0
        /*055c*/ 	.word	0x00000002
        /*0560*/ 	.word	0x00000000
        /*0564*/ 	.short	0x0101
        /*0566*/ 	.byte	0xff
	.zero		1


	//   ....[72]....
        /*0568*/ 	.word	0x000031d0
        /*056c*/ 	.word	0x000000ff
        /*0570*/ 	.word	0x00000100
        /*0574*/ 	.short	0x010a
        /*0576*/ 	.byte	0x05
	.zero		1


	//   ....[73]....
        /*0578*/ 	.word	0x000032f0
        /*057c*/ 	.word	0x00000002
        /*0580*/ 	.word	0x000000f0
        /*0584*/ 	.short	0x010a
        /*0586*/ 	.byte	0xff
	.zero		1


	//   ....[74]....
        /*0588*/ 	.word	0x000033f0
        /*058c*/ 	.word	0x00000002
        /*0590*/ 	.word	0x00000000
        /*0594*/ 	.short	0x0101
        /*0596*/ 	.byte	0xff
	.zero		1


	//   ....[75]....
        /*0598*/ 	.word	0x00003480
        /*059c*/ 	.word	0x000000ff
        /*05a0*/ 	.word	0x00000100
        /*05a4*/ 	.short	0x0106
        /*05a6*/ 	.byte	0x05
	.zero		1


	//   ....[76]....
        /*05a8*/ 	.word	0x000034a0
        /*05ac*/ 	.word	0x000000ff
        /*05b0*/ 	.word	0x00000100
        /*05b4*/ 	.short	0x010a
        /*05b6*/ 	.byte	0x05
	.zero		1


	//   ....[77]....
        /*05b8*/ 	.word	0x00003530
        /*05bc*/ 	.word	0x000000ff
        /*05c0*/ 	.word	0x00000100
        /*05c4*/ 	.short	0x0106
        /*05c6*/ 	.byte	0x04
	.zero		1


	//   ....[78]....
        /*05c8*/ 	.word	0x00003570
        /*05cc*/ 	.word	0x00000000
        /*05d0*/ 	.word	0x00000100
        /*05d4*/ 	.short	0x010a
        /*05d6*/ 	.byte	0xff
	.zero		1


	//   ....[79]....
        /*05d8*/ 	.word	0x00003ac0
        /*05dc*/ 	.word	0x00000000
        /*05e0*/ 	.word	0x000000f0
        /*05e4*/ 	.short	0x010a
        /*05e6*/ 	.byte	0xff
	.zero		1


	//   ....[80]....
        /*05e8*/ 	.word	0x00003bc0
        /*05ec*/ 	.word	0x00000003
        /*05f0*/ 	.word	0x00000000
        /*05f4*/ 	.short	0x0101
        /*05f6*/ 	.byte	0xff
	.zero		1


	//   ....[81]....
        /*05f8*/ 	.word	0x00003bd0
        /*05fc*/ 	.word	0x000000ff
        /*0600*/ 	.word	0x00000000
        /*0604*/ 	.short	0x010a
        /*0606*/ 	.byte	0x06
	.zero		1


	//   ....[82]....
        /*0608*/ 	.word	0x00003c50
        /*060c*/ 	.word	0x000000ff
        /*0610*/ 	.word	0x00000130
        /*0614*/ 	.short	0x010a
        /*0616*/ 	.byte	0x07
	.zero		1


	//   ....[83]....
        /*0618*/ 	.word	0x00003d30
        /*061c*/ 	.word	0x000000ff
        /*0620*/ 	.word	0x00000000
        /*0624*/ 	.short	0x010a
        /*0626*/ 	.byte	0x06
	.zero		1


	//   ....[84]....
        /*0628*/ 	.word	0x00003e60
        /*062c*/ 	.word	0x000000ff
        /*0630*/ 	.word	0x00000000
        /*0634*/ 	.short	0x010a
        /*0636*/ 	.byte	0x1a
	.zero		1


	//   ....[85]....
        /*0638*/ 	.word	0x00004100
        /*063c*/ 	.word	0x000000ff
        /*0640*/ 	.word	0x00000000
        /*0644*/ 	.short	0x010a
        /*0646*/ 	.byte	0x06
	.zero		1


	//   ....[86]....
        /*0648*/ 	.word	0x00004190
        /*064c*/ 	.word	0x000000ff
        /*0650*/ 	.word	0x00000000
        /*0654*/ 	.short	0x010a
        /*0656*/ 	.byte	0x06
	.zero		1


	//   ....[87]....
        /*0658*/ 	.word	0x00004220
        /*065c*/ 	.word	0x000000ff
        /*0660*/ 	.word	0x00000000
        /*0664*/ 	.short	0x010a
        /*0666*/ 	.byte	0x06
	.zero		1


	//   ....[88]....
        /*0668*/ 	.word	0x000042b0
        /*066c*/ 	.word	0x000000ff
        /*0670*/ 	.word	0x00000000
        /*0674*/ 	.short	0x010a
        /*0676*/ 	.byte	0x07
	.zero		1


	//   ....[89]....
        /*0678*/ 	.word	0x00004740
        /*067c*/ 	.word	0x00000007
        /*0680*/ 	.word	0x000000f0
        /*0684*/ 	.short	0x010a
        /*0686*/ 	.byte	0xff
	.zero		1


	//   ....[90]....
        /*0688*/ 	.word	0x000048b0
        /*068c*/ 	.word	0x00000000
        /*0690*/ 	.word	0x00000000
        /*0694*/ 	.short	0x0101
        /*0696*/ 	.byte	0xff
	.zero		1


	//   ....[91]....
        /*0698*/ 	.word	0x00004cc0
        /*069c*/ 	.word	0x000000ff
        /*06a0*/ 	.word	0x000000e8
        /*06a4*/ 	.short	0x010a
        /*06a6*/ 	.byte	0x13
	.zero		1


	//   ....[92]....
        /*06a8*/ 	.word	0x00004e30
        /*06ac*/ 	.word	0x000000ff
        /*06b0*/ 	.word	0x000000d8
        /*06b4*/ 	.short	0x010a
        /*06b6*/ 	.byte	0x13
	.zero		1


	//   ....[93]....
        /*06b8*/ 	.word	0x00005040
        /*06bc*/ 	.word	0x000000ff
        /*06c0*/ 	.word	0x000000d0
        /*06c4*/ 	.short	0x010b
        /*06c6*/ 	.byte	0x13
	.zero		1


	//   ....[94]....
        /*06c8*/ 	.word	0x00005050
        /*06cc*/ 	.word	0x000000ff
        /*06d0*/ 	.word	0x00000000
        /*06d4*/ 	.short	0x0101
        /*06d6*/ 	.byte	0x36
	.zero		1


	//   ....[95]....
        /*06d8*/ 	.word	0x00005090
        /*06dc*/ 	.word	0x00000000
        /*06e0*/ 	.word	0x000000d8
        /*06e4*/ 	.short	0x010a
        /*06e6*/ 	.byte	0xff
	.zero		1


	//   ....[96]....
        /*06e8*/ 	.word	0x000053d0
        /*06ec*/ 	.word	0x00000003
        /*06f0*/ 	.word	0x000000f0
        /*06f4*/ 	.short	0x010a
        /*06f6*/ 	.byte	0xff
	.zero		1


	//   ....[97]....
        /*06f8*/ 	.word	0x00005550
        /*06fc*/ 	.word	0x00000000
        /*0700*/ 	.word	0x00000000
        /*0704*/ 	.short	0x0101
        /*0706*/ 	.byte	0xff
	.zero		1


	//   ....[98]....
        /*0708*/ 	.word	0x00005f00
        /*070c*/ 	.word	0x000000ff
        /*0710*/ 	.word	0x000000d0
        /*0714*/ 	.short	0x010a
        /*0716*/ 	.byte	0x39
	.zero		1


	//   ....[99]....
        /*0718*/ 	.word	0x00005f10
        /*071c*/ 	.word	0x00000016
        /*0720*/ 	.word	0x00000110
        /*0724*/ 	.short	0x010a
        /*0726*/ 	.byte	0xff
	.zero		1


	//   ....[100]....
        /*0728*/ 	.word	0x000060c0
        /*072c*/ 	.word	0x000000ff
        /*0730*/ 	.word	0x000000d0
        /*0734*/ 	.short	0x010a
        /*0736*/ 	.byte	0x39
	.zero		1


	//   ....[101]....
        /*0738*/ 	.word	0x000061a0
        /*073c*/ 	.word	0x000000ff
        /*0740*/ 	.word	0x00000000
        /*0744*/ 	.short	0x0101
        /*0746*/ 	.byte	0x04
	.zero		1


	//   ....[102]....
        /*0748*/ 	.word	0x00006200
        /*074c*/ 	.word	0x00000016
        /*0750*/ 	.word	0x00000110
        /*0754*/ 	.short	0x010a
        /*0756*/ 	.byte	0xff
	.zero		1


	//   ....[103]....
        /*0758*/ 	.word	0x00006570
        /*075c*/ 	.word	0x000000ff
        /*0760*/ 	.word	0x00000000
        /*0764*/ 	.short	0x0101
        /*0766*/ 	.byte	0x05
	.zero		1


	//   ....[104]....
        /*0768*/ 	.word	0x00006e50
        /*076c*/ 	.word	0x00000000
        /*0770*/ 	.word	0x00000160
        /*0774*/ 	.short	0x010a
        /*0776*/ 	.byte	0xff
	.zero		1


	//   ....[105]....
        /*0778*/ 	.word	0x00006eb0
        /*077c*/ 	.word	0x00000000
        /*0780*/ 	.word	0x00000068
        /*0784*/ 	.short	0x010a
        /*0786*/ 	.byte	0xff
	.zero		1


	//   ....[106]....
        /*0788*/ 	.word	0x00006f10
        /*078c*/ 	.word	0x00000000
        /*0790*/ 	.word	0x00000068
        /*0794*/ 	.short	0x010a
        /*0796*/ 	.byte	0xff
	.zero		1


	//   ....[107]....
        /*0798*/ 	.word	0x00006f60
        /*079c*/ 	.word	0x00000003
        /*07a0*/ 	.word	0x000000f0
        /*07a4*/ 	.short	0x010a
        /*07a6*/ 	.byte	0xff
	.zero		1


	//   ....[108]....
        /*07a8*/ 	.word	0x00006fc0
        /*07ac*/ 	.word	0x00000000
        /*07b0*/ 	.word	0x00000000
        /*07b4*/ 	.short	0x010a
        /*07b6*/ 	.byte	0xff
	.zero		1


	//   ....[109]....
        /*07b8*/ 	.word	0x00007020
        /*07bc*/ 	.word	0x00000000
        /*07c0*/ 	.word	0x00000000
        /*07c4*/ 	.short	0x010a
        /*07c6*/ 	.byte	0xff
	.zero		1


	//   ....[110]....
        /*07c8*/ 	.word	0x00007080
        /*07cc*/ 	.word	0x00000000
        /*07d0*/ 	.word	0x00000000
        /*07d4*/ 	.short	0x010a
        /*07d6*/ 	.byte	0xff
	.zero		1


	//   ....[111]....
        /*07d8*/ 	.word	0x000070e0
        /*07dc*/ 	.word	0x00000000
        /*07e0*/ 	.word	0x00000000
        /*07e4*/ 	.short	0x010a
        /*07e6*/ 	.byte	0xff
	.zero		1


	//   ....[112]....
        /*07e8*/ 	.word	0x00007140
        /*07ec*/ 	.word	0x00000000
        /*07f0*/ 	.word	0x00000000
        /*07f4*/ 	.short	0x010a
        /*07f6*/ 	.byte	0xff
	.zero		1


	//   ....[113]....
        /*07f8*/ 	.word	0x000071a0
        /*07fc*/ 	.word	0x00000000
        /*0800*/ 	.word	0x00000000
        /*0804*/ 	.short	0x010a
        /*0806*/ 	.byte	0xff
	.zero		1


	//   ....[114]....
        /*0808*/ 	.word	0x00007200
        /*080c*/ 	.word	0x00000000
        /*0810*/ 	.word	0x00000000
        /*0814*/ 	.short	0x010a
        /*0816*/ 	.byte	0xff
	.zero		1


	//   ....[115]....
        /*0818*/ 	.word	0x00007260
        /*081c*/ 	.word	0x00000000
        /*0820*/ 	.word	0x00000000
        /*0824*/ 	.short	0x010a
        /*0826*/ 	.byte	0xff
	.zero		1


	//   ....[116]....
        /*0828*/ 	.word	0x000072c0
        /*082c*/ 	.word	0x00000000
        /*0830*/ 	.word	0x00000000
        /*0834*/ 	.short	0x010a
        /*0836*/ 	.byte	0xff
	.zero		1


	//   ....[117]....
        /*0838*/ 	.word	0x00007320
        /*083c*/ 	.word	0x00000000
        /*0840*/ 	.word	0x00000000
        /*0844*/ 	.short	0x010a
        /*0846*/ 	.byte	0xff
	.zero		1


	//   ....[118]....
        /*0848*/ 	.word	0x00007380
        /*084c*/ 	.word	0x00000000
        /*0850*/ 	.word	0x00000000
        /*0854*/ 	.short	0x010a
        /*0856*/ 	.byte	0xff
	.zero		1


	//   ....[119]....
        /*0858*/ 	.word	0x000073e0
        /*085c*/ 	.word	0x00000000
        /*0860*/ 	.word	0x00000000
        /*0864*/ 	.short	0x010a
        /*0866*/ 	.byte	0xff
	.zero		1


	//   ....[120]....
        /*0868*/ 	.word	0x00007430
        /*086c*/ 	.word	0x00000002
        /*0870*/ 	.word	0x00000150
        /*0874*/ 	.short	0x010a
        /*0876*/ 	.byte	0xff
	.zero		1


	//   ....[121]....
        /*0878*/ 	.word	0x00007490
        /*087c*/ 	.word	0x00000002
        /*0880*/ 	.word	0x00000100
        /*0884*/ 	.short	0x010a
        /*0886*/ 	.byte	0xff
	.zero		1


	//   ....[122]....
        /*0888*/ 	.word	0x000074e0
        /*088c*/ 	.word	0x00000002
        /*0890*/ 	.word	0x000000f0
        /*0894*/ 	.short	0x010a
        /*0896*/ 	.byte	0xff
	.zero		1


	//   ....[123]....
        /*0898*/ 	.word	0x00007540
        /*089c*/ 	.word	0x00000000
        /*08a0*/ 	.word	0x00000100
        /*08a4*/ 	.short	0x010a
        /*08a6*/ 	.byte	0xff
	.zero		1


	//   ....[124]....
        /*08a8*/ 	.word	0x00007590
        /*08ac*/ 	.word	0x00000000
        /*08b0*/ 	.word	0x000000f0
        /*08b4*/ 	.short	0x010a
        /*08b6*/ 	.byte	0xff
	.zero		1


	//   ....[125]....
        /*08b8*/ 	.word	0x000075f0
        /*08bc*/ 	.word	0x00000002
        /*08c0*/ 	.word	0x00000130
        /*08c4*/ 	.short	0x010a
        /*08c6*/ 	.byte	0xff
	.zero		1


	//   ....[126]....
        /*08c8*/ 	.word	0x00007650
        /*08cc*/ 	.word	0x00000000
        /*08d0*/ 	.word	0x00000000
        /*08d4*/ 	.short	0x010a
        /*08d6*/ 	.byte	0xff
	.zero		1


	//   ....[127]....
        /*08d8*/ 	.word	0x000076b0
        /*08dc*/ 	.word	0x00000000
        /*08e0*/ 	.word	0x00000000
        /*08e4*/ 	.short	0x010a
        /*08e6*/ 	.byte	0xff
	.zero		1


	//   ....[128]....
        /*08e8*/ 	.word	0x00007710
        /*08ec*/ 	.word	0x00000000
        /*08f0*/ 	.word	0x00000000
        /*08f4*/ 	.short	0x010a
        /*08f6*/ 	.byte	0xff
	.zero		1


	//   ....[129]....
        /*08f8*/ 	.word	0x00007770
        /*08fc*/ 	.word	0x00000000
        /*0900*/ 	.word	0x00000000
        /*0904*/ 	.short	0x010a
        /*0906*/ 	.byte	0xff
	.zero		1


	//   ....[130]....
        /*0908*/ 	.word	0x000077d0
        /*090c*/ 	.word	0x00000000
        /*0910*/ 	.word	0x00000000
        /*0914*/ 	.short	0x010a
        /*0916*/ 	.byte	0xff
	.zero		1


	//   ....[131]....
        /*0918*/ 	.word	0x00007820
        /*091c*/ 	.word	0x00000007
        /*0920*/ 	.word	0x000000f0
        /*0924*/ 	.short	0x010a
        /*0926*/ 	.byte	0xff
	.zero		1


	//   ....[132]....
        /*0928*/ 	.word	0x00007880
        /*092c*/ 	.word	0x00000000
        /*0930*/ 	.word	0x000000e8
        /*0934*/ 	.short	0x010a
        /*0936*/ 	.byte	0xff
	.zero		1


	//   ....[133]....
        /*0938*/ 	.word	0x000078e0
        /*093c*/ 	.word	0x00000000
        /*0940*/ 	.word	0x000000d8
        /*0944*/ 	.short	0x010a
        /*0946*/ 	.byte	0xff
	.zero		1


	//   ....[134]....
        /*0948*/ 	.word	0x00007930
        /*094c*/ 	.word	0x00000003
        /*0950*/ 	.word	0x000000f0
        /*0954*/ 	.short	0x010a
        /*0956*/ 	.byte	0xff
	.zero		1


	//   ....[135]....
        /*0958*/ 	.word	0x00007990
        /*095c*/ 	.word	0x00000000
        /*0960*/ 	.word	0x000000d0
        /*0964*/ 	.short	0x010a
        /*0966*/ 	.byte	0xff
	.zero		1


	//   ....[136]....
        /*0968*/ 	.word	0x000079e0
        /*096c*/ 	.word	0x00000016
        /*0970*/ 	.word	0x00000110
        /*0974*/ 	.short	0x010a
        /*0976*/ 	.byte	0xff
	.zero		1


	//----- nvinfo : EIATTR_NUM_MBARRIERS
	.align		4
.L_47:
        /*0978*/ 	.byte	0x03, 0x38
        /*097a*/ 	.short	0x002e


	//----- nvinfo : EIATTR_EXIT_INSTR_OFFSETS
	.align		4
        /*097c*/ 	.byte	0x04, 0x1c
        /*097e*/ 	.short	(.L_49 - .L_48)


	//   ....[0]....
.L_48:
        /*0980*/ 	.word	0x00003050


	//   ....[1]....
        /*0984*/ 	.word	0x00003540


	//   ....[2]....
        /*0988*/ 	.word	0x000035a0


	//   ....[3]....
        /*098c*/ 	.word	0x00004510


	//   ....[4]....
        /*0990*/ 	.word	0x000050c0


	//   ....[5]....
        /*0994*/ 	.word	0x00005100


	//   ....[6]....
        /*0998*/ 	.word	0x00006e40


	//----- nvinfo : EIATTR_MAX_THREADS
	.align		4
.L_49:
        /*099c*/ 	.byte	0x04, 0x05
        /*099e*/ 	.short	(.L_51 - .L_50)
.L_50:
        /*09a0*/ 	.word	0x00000100
        /*09a4*/ 	.word	0x00000001
        /*09a8*/ 	.word	0x00000001


	//----- nvinfo : EIATTR_CRS_STACK_SIZE
	.align		4
.L_51:
        /*09ac*/ 	.byte	0x04, 0x1e
        /*09ae*/ 	.short	(.L_53 - .L_52)
.L_52:
        /*09b0*/ 	.word	0x00000000


	//----- nvinfo : EIATTR_CBANK_PARAM_SIZE
	.align		4
.L_53:
        /*09b4*/ 	.byte	0x03, 0x19
        /*09b6*/ 	.short	0x0800


	//----- nvinfo : EIATTR_PARAM_CBANK
	.align		4
        /*09b8*/ 	.byte	0x04, 0x0a
        /*09ba*/ 	.short	(.L_55 - .L_54)
	.align		4
.L_54:
        /*09bc*/ 	.word	index@(.nv.constant0._ZN7cutlass13device_kernelINS_4gemm6kernel13GemmUniversalIN4cute5tupleIJiiiiEEENS1_10collective13CollectiveMmaINS1_35MainloopSm100TmaUmmaWarpSpecializedILi13ELi2ELi4ENS5_IJNS4_1CILi2EEENSA_ILi4EEENSA_ILi1EEEEEEEENS5_IJNSA_ILi64EEESG_NSA_ILi128EEEEEENS_12float_e4m3_tENS5_IJlSD_lEEESJ_SK_NS4_8TiledMMAINS4_8MMA_AtomIJNS4_10MMA_TraitsINS4_19SM100_MMA_F8F6F4_SSEJSJ_SJ_fSG_SG_NS4_17integral_constantINS4_4UMMA5MajorELSR_0EEESS_NSP_INSQ_7ScaleInELST_0EEESU_EEEEEENS4_6LayoutINS5_IJSD_SD_SD_EEENS5_IJNSA_ILi0EEESZ_SZ_EEEEENS5_IJNS4_10UnderscoreES12_S12_EEEEENS4_23SM90_TMA_LOAD_MULTICASTENS4_14ComposedLayoutINS4_7SwizzleILi3ELi4ELi3EEENS4_18smem_ptr_flag_bitsILi8EEENSX_INS5_IJNSA_ILi8EEESH_EEENS5_IJSH_SD_EEEEEEEvNS4_8identityES15_S1F_vS1G_EENS_8epilogue10collective18CollectiveEpilogueINS1I_23Sm100TmaWarpSpecializedILi1ELi1ELi32ELb0ELb0EEEJSI_NS5_IJNSX_ISG_SD_EES1N_EEESJ_SK_SJ_SK_NS1I_6fusion15FusionCallbacksIS1M_NS1P_17LinearCombinationISJ_fSJ_fLNS_15FloatRoundStyleE2EEESI_S1O_JEEENS4_5SM1004TMEM4LOAD26SM100_TMEM_LOAD_16dp32b32xENS4_13SM90_TMA_LOADENS16_INS17_ILi2ELi4ELi3EEES1A_NSX_INS5_IJS1B_SG_EEENS5_IJSG_SD_EEEEEEENS4_39AutoVectorizingCopyWithAssumedAlignmentILi128EEENS4_14SM90_TMA_STOREES24_S26_S26_EEEvvEEEEvNT_6ParamsE)
        /*09c0*/ 	.short	0x0380
        /*09c2*/ 	.short	0x0800


	//----- nvinfo : EIATTR_SW_WAR
	.align		4
.L_55:
        /*09c4*/ 	.byte	0x04, 0x36
        /*09c6*/ 	.short	(.L_57 - .L_56)
.L_56:
        /*09c8*/ 	.word	0x00000008
.L_57:


//--------------------- .nv.callgraph             --------------------------
	.section	.nv.callgraph,"",@"SHT_CUDA_CALLGRAPH"
	.align	4
	.sectionentsize	8
	.align		4
        /*0000*/ 	.word	0x00000000
	.align		4
        /*0004*/ 	.word	0xffffffff
	.align		4
        /*0008*/ 	.word	index@(_ZN7cutlass13device_kernelINS_4gemm6kernel13GemmUniversalIN4cute5tupleIJiiiiEEENS1_10collective13CollectiveMmaINS1_35MainloopSm100TmaUmmaWarpSpecializedILi13ELi2ELi4ENS5_IJNS4_1CILi2EEENSA_ILi4EEENSA_ILi1EEEEEEEENS5_IJNSA_ILi64EEESG_NSA_ILi128EEEEEENS_12float_e4m3_tENS5_IJlSD_lEEESJ_SK_NS4_8TiledMMAINS4_8MMA_AtomIJNS4_10MMA_TraitsINS4_19SM100_MMA_F8F6F4_SSEJSJ_SJ_fSG_SG_NS4_17integral_constantINS4_4UMMA5MajorELSR_0EEESS_NSP_INSQ_7ScaleInELST_0EEESU_EEEEEENS4_6LayoutINS5_IJSD_SD_SD_EEENS5_IJNSA_ILi0EEESZ_SZ_EEEEENS5_IJNS4_10UnderscoreES12_S12_EEEEENS4_23SM90_TMA_LOAD_MULTICASTENS4_14ComposedLayoutINS4_7SwizzleILi3ELi4ELi3EEENS4_18smem_ptr_flag_bitsILi8EEENSX_INS5_IJNSA_ILi8EEESH_EEENS5_IJSH_SD_EEEEEEEvNS4_8identityES15_S1F_vS1G_EENS_8epilogue10collective18CollectiveEpilogueINS1I_23Sm100TmaWarpSpecializedILi1ELi1ELi32ELb0ELb0EEEJSI_NS5_IJNSX_ISG_SD_EES1N_EEESJ_SK_SJ_SK_NS1I_6fusion15FusionCallbacksIS1M_NS1P_17LinearCombinationISJ_fSJ_fLNS_15FloatRoundStyleE2EEESI_S1O_JEEENS4_5SM1004TMEM4LOAD26SM100_TMEM_LOAD_16dp32b32xENS4_13SM90_TMA_LOADENS16_INS17_ILi2ELi4ELi3EEES1A_NSX_INS5_IJS1B_SG_EEENS5_IJSG_SD_EEEEEEENS4_39AutoVectorizingCopyWithAssumedAlignmentILi128EEENS4_14SM90_TMA_STOREES24_S26_S26_EEEvvEEEEvNT_6ParamsE)
	.align		4
        /*000c*/ 	.word	index@(__assertfail)
	.align		4
        /*0010*/ 	.word	0x00000000
	.align		4
        /*0014*/ 	.word	0xfffffffe
	.align		4
        /*0018*/ 	.word	0x00000000
	.align		4
        /*001c*/ 	.word	0xfffffffd
	.align		4
        /*0020*/ 	.word	0x00000000
	.align		4
        /*0024*/ 	.word	0xfffffffc


//--------------------- .nv.constant4             --------------------------
	.section	.nv.constant4,"a",@progbits
	.align	8
	.align		8
.nv.constant4:
        /*0000*/ 	.dword	__assertfail
	.align		8
        /*0008*/ 	.dword	__unnamed_1
	.align		8
        /*0010*/ 	.dword	__unnamed_2
	.align		8
        /*0018*/ 	.dword	_ZN40_INTERNAL_2a793e10_4_k_cu_b426a3ab_321564cuda3std3__45__cpo5beginE
	.align		8
        /*0020*/ 	.dword	_ZN40_INTERNAL_2a793e10_4_k_cu_b426a3ab_321564cuda3std3__45__cpo3endE
	.align		8
        /*0028*/ 	.dword	_ZN40_INTERNAL_2a793e10_4_k_cu_b426a3ab_321564cuda3std3__45__cpo6cbeginE
	.align		8
        /*0030*/ 	.dword	_ZN40_INTERNAL_2a793e10_4_k_cu_b426a3ab_321564cuda3std3__45__cpo4cendE
	.align		8
        /*0038*/ 	.dword	_ZN40_INTERNAL_2a793e10_4_k_cu_b426a3ab_321564cuda3std3__442_GLOBAL__N__2a793e10_4_k_cu_b426a3ab_321566ignoreE
	.align		8
        /*0040*/ 	.dword	_ZN40_INTERNAL_2a793e10_4_k_cu_b426a3ab_321564cuda3std3__419piecewise_constructE
	.align		8
        /*0048*/ 	.dword	_ZN40_INTERNAL_2a793e10_4_k_cu_b426a3ab_321564cuda3std3__48in_placeE
	.align		8
        /*0050*/ 	.dword	_ZN40_INTERNAL_2a793e10_4_k_cu_b426a3ab_321564cuda3std6ranges3__45__cpo4swapE
	.align		8
        /*0058*/ 	.dword	_ZN40_INTERNAL_2a793e10_4_k_cu_b426a3ab_321564cuda3std6ranges3__45__cpo9iter_moveE
	.align		8
        /*0060*/ 	.dword	_ZN40_INTERNAL_2a793e10_4_k_cu_b426a3ab_321564cute7productE
	.align		8
        /*0068*/ 	.dword	_ZN40_INTERNAL_2a793e10_4_k_cu_b426a3ab_321564cute1_E
	.align		8
        /*0070*/ 	.dword	$str$25
	.align		8
        /*0078*/ 	.dword	$str$26
	.align		8
        /*0080*/ 	.dword	$str$27
	.align		8
        /*0088*/ 	.dword	$str$28


//--------------------- .text._ZN7cutlass13device_kernelINS_4gemm6kernel13GemmUniversalIN4cute5tupleIJiiiiEEENS1_10collective13CollectiveMmaINS1_35MainloopSm100TmaUmmaWarpSpecializedILi13ELi2ELi4ENS5_IJNS4_1CILi2EEENSA_ILi4EEENSA_ILi1EEEEEEEENS5_IJNSA_ILi64EEESG_NSA_ILi128EEEEEENS_12float_e4m3_tENS5_IJlSD_lEEESJ_SK_NS4_8TiledMMAINS4_8MMA_AtomIJNS4_10MMA_TraitsINS4_19SM100_MMA_F8F6F4_SSEJSJ_SJ_fSG_SG_NS4_17integral_constantINS4_4UMMA5MajorELSR_0EEESS_NSP_INSQ_7ScaleInELST_0EEESU_EEEEEENS4_6LayoutINS5_IJSD_SD_SD_EEENS5_IJNSA_ILi0EEESZ_SZ_EEEEENS5_IJNS4_10UnderscoreES12_S12_EEEEENS4_23SM90_TMA_LOAD_MULTICASTENS4_14ComposedLayoutINS4_7SwizzleILi3ELi4ELi3EEENS4_18smem_ptr_flag_bitsILi8EEENSX_INS5_IJNSA_ILi8EEESH_EEENS5_IJSH_SD_EEEEEEEvNS4_8identityES15_S1F_vS1G_EENS_8epilogue10collective18CollectiveEpilogueINS1I_23Sm100TmaWarpSpecializedILi1ELi1ELi32ELb0ELb0EEEJSI_NS5_IJNSX_ISG_SD_EES1N_EEESJ_SK_SJ_SK_NS1I_6fusion15FusionCallbacksIS1M_NS1P_17LinearCombinationISJ_fSJ_fLNS_15FloatRoundStyleE2EEESI_S1O_JEEENS4_5SM1004TMEM4LOAD26SM100_TMEM_LOAD_16dp32b32xENS4_13SM90_TMA_LOADENS16_INS17_ILi2ELi4ELi3EEES1A_NSX_INS5_IJS1B_SG_EEENS5_IJSG_SD_EEEEEEENS4_39AutoVectorizingCopyWithAssumedAlignmentILi128EEENS4_14SM90_TMA_STOREES24_S26_S26_EEEvvEEEEvNT_6ParamsE --------------------------
	.section	.text._ZN7cutlass13device_kernelINS_4gemm6kernel13GemmUniversalIN4cute5tupleIJiiiiEEENS1_10collective13CollectiveMmaINS1_35MainloopSm100TmaUmmaWarpSpecializedILi13ELi2ELi4ENS5_IJNS4_1CILi2EEENSA_ILi4EEENSA_ILi1EEEEEEEENS5_IJNSA_ILi64EEESG_NSA_ILi128EEEEEENS_12float_e4m3_tENS5_IJlSD_lEEESJ_SK_NS4_8TiledMMAINS4_8MMA_AtomIJNS4_10MMA_TraitsINS4_19SM100_MMA_F8F6F4_SSEJSJ_SJ_fSG_SG_NS4_17integral_constantINS4_4UMMA5MajorELSR_0EEESS_NSP_INSQ_7ScaleInELST_0EEESU_EEEEEENS4_6LayoutINS5_IJSD_SD_SD_EEENS5_IJNSA_ILi0EEESZ_SZ_EEEEENS5_IJNS4_10UnderscoreES12_S12_EEEEENS4_23SM90_TMA_LOAD_MULTICASTENS4_14ComposedLayoutINS4_7SwizzleILi3ELi4ELi3EEENS4_18smem_ptr_flag_bitsILi8EEENSX_INS5_IJNSA_ILi8EEESH_EEENS5_IJSH_SD_EEEEEEEvNS4_8identityES15_S1F_vS1G_EENS_8epilogue10collective18CollectiveEpilogueINS1I_23Sm100TmaWarpSpecializedILi1ELi1ELi32ELb0ELb0EEEJSI_NS5_IJNSX_ISG_SD_EES1N_EEESJ_SK_SJ_SK_NS1I_6fusion15FusionCallbacksIS1M_NS1P_17LinearCombinationISJ_fSJ_fLNS_15FloatRoundStyleE2EEESI_S1O_JEEENS4_5SM1004TMEM4LOAD26SM100_TMEM_LOAD_16dp32b32xENS4_13SM90_TMA_LOADENS16_INS17_ILi2ELi4ELi3EEES1A_NSX_INS5_IJS1B_SG_EEENS5_IJSG_SD_EEEEEEENS4_39AutoVectorizingCopyWithAssumedAlignmentILi128EEENS4_14SM90_TMA_STOREES24_S26_S26_EEEvvEEEEvNT_6ParamsE,"ax",@progbits
	.align	128
.text._ZN7cutlass13device_kernelINS_4gemm6kernel13GemmUniversalIN4cute5tupleIJiiiiEEENS1_10collective13CollectiveMmaINS1_35MainloopSm100TmaUmmaWarpSpecializedILi13ELi2ELi4ENS5_IJNS4_1CILi2EEENSA_ILi4EEENSA_ILi1EEEEEEEENS5_IJNSA_ILi64EEESG_NSA_ILi128EEEEEENS_12float_e4m3_tENS5_IJlSD_lEEESJ_SK_NS4_8TiledMMAINS4_8MMA_AtomIJNS4_10MMA_TraitsINS4_19SM100_MMA_F8F6F4_SSEJSJ_SJ_fSG_SG_NS4_17integral_constantINS4_4UMMA5MajorELSR_0EEESS_NSP_INSQ_7ScaleInELST_0EEESU_EEEEEENS4_6LayoutINS5_IJSD_SD_SD_EEENS5_IJNSA_ILi0EEESZ_SZ_EEEEENS5_IJNS4_10UnderscoreES12_S12_EEEEENS4_23SM90_TMA_LOAD_MULTICASTENS4_14ComposedLayoutINS4_7SwizzleILi3ELi4ELi3EEENS4_18smem_ptr_flag_bitsILi8EEENSX_INS5_IJNSA_ILi8EEESH_EEENS5_IJSH_SD_EEEEEEEvNS4_8identityES15_S1F_vS1G_EENS_8epilogue10collective18CollectiveEpilogueINS1I_23Sm100TmaWarpSpecializedILi1ELi1ELi32ELb0ELb0EEEJSI_NS5_IJNSX_ISG_SD_EES1N_EEESJ_SK_SJ_SK_NS1I_6fusion15FusionCallbacksIS1M_NS1P_17LinearCombinationISJ_fSJ_fLNS_15FloatRoundStyleE2EEESI_S1O_JEEENS4_5SM1004TMEM4LOAD26SM100_TMEM_LOAD_16dp32b32xENS4_13SM90_TMA_LOADENS16_INS17_ILi2ELi4ELi3EEES1A_NSX_INS5_IJS1B_SG_EEENS5_IJSG_SD_EEEEEEENS4_39AutoVectorizingCopyWithAssumedAlignmentILi128EEENS4_14SM90_TMA_STOREES24_S26_S26_EEEvvEEEEvNT_6ParamsE:
        .type           _ZN7cutlass13device_kernelINS_4gemm6kernel13GemmUniversalIN4cute5tupleIJiiiiEEENS1_10collective13CollectiveMmaINS1_35MainloopSm100TmaUmmaWarpSpecializedILi13ELi2ELi4ENS5_IJNS4_1CILi2EEENSA_ILi4EEENSA_ILi1EEEEEEEENS5_IJNSA_ILi64EEESG_NSA_ILi128EEEEEENS_12float_e4m3_tENS5_IJlSD_lEEESJ_SK_NS4_8TiledMMAINS4_8MMA_AtomIJNS4_10MMA_TraitsINS4_19SM100_MMA_F8F6F4_SSEJSJ_SJ_fSG_SG_NS4_17integral_constantINS4_4UMMA5MajorELSR_0EEESS_NSP_INSQ_7ScaleInELST_0EEESU_EEEEEENS4_6LayoutINS5_IJSD_SD_SD_EEENS5_IJNSA_ILi0EEESZ_SZ_EEEEENS5_IJNS4_10UnderscoreES12_S12_EEEEENS4_23SM90_TMA_LOAD_MULTICASTENS4_14ComposedLayoutINS4_7SwizzleILi3ELi4ELi3EEENS4_18smem_ptr_flag_bitsILi8EEENSX_INS5_IJNSA_ILi8EEESH_EEENS5_IJSH_SD_EEEEEEEvNS4_8identityES15_S1F_vS1G_EENS_8epilogue10collective18CollectiveEpilogueINS1I_23Sm100TmaWarpSpecializedILi1ELi1ELi32ELb0ELb0EEEJSI_NS5_IJNSX_ISG_SD_EES1N_EEESJ_SK_SJ_SK_NS1I_6fusion15FusionCallbacksIS1M_NS1P_17LinearCombinationISJ_fSJ_fLNS_15FloatRoundStyleE2EEESI_S1O_JEEENS4_5SM1004TMEM4LOAD26SM100_TMEM_LOAD_16dp32b32xENS4_13SM90_TMA_LOADENS16_INS17_ILi2ELi4ELi3EEES1A_NSX_INS5_IJS1B_SG_EEENS5_IJSG_SD_EEEEEEENS4_39AutoVectorizingCopyWithAssumedAlignmentILi128EEENS4_14SM90_TMA_STOREES24_S26_S26_EEEvvEEEEvNT_6ParamsE,@function
        .size           _ZN7cutlass13device_kernelINS_4gemm6kernel13GemmUniversalIN4cute5tupleIJiiiiEEENS1_10collective13CollectiveMmaINS1_35MainloopSm100TmaUmmaWarpSpecializedILi13ELi2ELi4ENS5_IJNS4_1CILi2EEENSA_ILi4EEENSA_ILi1EEEEEEEENS5_IJNSA_ILi64EEESG_NSA_ILi128EEEEEENS_12float_e4m3_tENS5_IJlSD_lEEESJ_SK_NS4_8TiledMMAINS4_8MMA_AtomIJNS4_10MMA_TraitsINS4_19SM100_MMA_F8F6F4_SSEJSJ_SJ_fSG_SG_NS4_17integral_constantINS4_4UMMA5MajorELSR_0EEESS_NSP_INSQ_7ScaleInELST_0EEESU_EEEEEENS4_6LayoutINS5_IJSD_SD_SD_EEENS5_IJNSA_ILi0EEESZ_SZ_EEEEENS5_IJNS4_10UnderscoreES12_S12_EEEEENS4_23SM90_TMA_LOAD_MULTICASTENS4_14ComposedLayoutINS4_7SwizzleILi3ELi4ELi3EEENS4_18smem_ptr_flag_bitsILi8EEENSX_INS5_IJNSA_ILi8EEESH_EEENS5_IJSH_SD_EEEEEEEvNS4_8identityES15_S1F_vS1G_EENS_8epilogue10collective18CollectiveEpilogueINS1I_23Sm100TmaWarpSpecializedILi1ELi1ELi32ELb0ELb0EEEJSI_NS5_IJNSX_ISG_SD_EES1N_EEESJ_SK_SJ_SK_NS1I_6fusion15FusionCallbacksIS1M_NS1P_17LinearCombinationISJ_fSJ_fLNS_15FloatRoundStyleE2EEESI_S1O_JEEENS4_5SM1004TMEM4LOAD26SM100_TMEM_LOAD_16dp32b32xENS4_13SM90_TMA_LOADENS16_INS17_ILi2ELi4ELi3EEES1A_NSX_INS5_IJS1B_SG_EEENS5_IJSG_SD_EEEEEEENS4_39AutoVectorizingCopyWithAssumedAlignmentILi128EEENS4_14SM90_TMA_STOREES24_S26_S26_EEEvvEEEEvNT_6ParamsE,(.L_x_163 - _ZN7cutlass13device_kernelINS_4gemm6kernel13GemmUniversalIN4cute5tupleIJiiiiEEENS1_10collective13CollectiveMmaINS1_35MainloopSm100TmaUmmaWarpSpecializedILi13ELi2ELi4ENS5_IJNS4_1CILi2EEENSA_ILi4EEENSA_ILi1EEEEEEEENS5_IJNSA_ILi64EEESG_NSA_ILi128EEEEEENS_12float_e4m3_tENS5_IJlSD_lEEESJ_SK_NS4_8TiledMMAINS4_8MMA_AtomIJNS4_10MMA_TraitsINS4_19SM100_MMA_F8F6F4_SSEJSJ_SJ_fSG_SG_NS4_17integral_constantINS4_4UMMA5MajorELSR_0EEESS_NSP_INSQ_7ScaleInELST_0EEESU_EEEEEENS4_6LayoutINS5_IJSD_SD_SD_EEENS5_IJNSA_ILi0EEESZ_SZ_EEEEENS5_IJNS4_10UnderscoreES12_S12_EEEEENS4_23SM90_TMA_LOAD_MULTICASTENS4_14ComposedLayoutINS4_7SwizzleILi3ELi4ELi3EEENS4_18smem_ptr_flag_bitsILi8EEENSX_INS5_IJNSA_ILi8EEESH_EEENS5_IJSH_SD_EEEEEEEvNS4_8identityES15_S1F_vS1G_EENS_8epilogue10collective18CollectiveEpilogueINS1I_23Sm100TmaWarpSpecializedILi1ELi1ELi32ELb0ELb0EEEJSI_NS5_IJNSX_ISG_SD_EES1N_EEESJ_SK_SJ_SK_NS1I_6fusion15FusionCallbacksIS1M_NS1P_17LinearCombinationISJ_fSJ_fLNS_15FloatRoundStyleE2EEESI_S1O_JEEENS4_5SM1004TMEM4LOAD26SM100_TMEM_LOAD_16dp32b32xENS4_13SM90_TMA_LOADENS16_INS17_ILi2ELi4ELi3EEES1A_NSX_INS5_IJS1B_SG_EEENS5_IJSG_SD_EEEEEEENS4_39AutoVectorizingCopyWithAssumedAlignmentILi128EEENS4_14SM90_TMA_STOREES24_S26_S26_EEEvvEEEEvNT_6ParamsE)
        .other          _ZN7cutlass13device_kernelINS_4gemm6kernel13GemmUniversalIN4cute5tupleIJiiiiEEENS1_10collective13CollectiveMmaINS1_35MainloopSm100TmaUmmaWarpSpecializedILi13ELi2ELi4ENS5_IJNS4_1CILi2EEENSA_ILi4EEENSA_ILi1EEEEEEEENS5_IJNSA_ILi64EEESG_NSA_ILi128EEEEEENS_12float_e4m3_tENS5_IJlSD_lEEESJ_SK_NS4_8TiledMMAINS4_8MMA_AtomIJNS4_10MMA_TraitsINS4_19SM100_MMA_F8F6F4_SSEJSJ_SJ_fSG_SG_NS4_17integral_constantINS4_4UMMA5MajorELSR_0EEESS_NSP_INSQ_7ScaleInELST_0EEESU_EEEEEENS4_6LayoutINS5_IJSD_SD_SD_EEENS5_IJNSA_ILi0EEESZ_SZ_EEEEENS5_IJNS4_10UnderscoreES12_S12_EEEEENS4_23SM90_TMA_LOAD_MULTICASTENS4_14ComposedLayoutINS4_7SwizzleILi3ELi4ELi3EEENS4_18smem_ptr_flag_bitsILi8EEENSX_INS5_IJNSA_ILi8EEESH_EEENS5_IJSH_SD_EEEEEEEvNS4_8identityES15_S1F_vS1G_EENS_8epilogue10collective18CollectiveEpilogueINS1I_23Sm100TmaWarpSpecializedILi1ELi1ELi32ELb0ELb0EEEJSI_NS5_IJNSX_ISG_SD_EES1N_EEESJ_SK_SJ_SK_NS1I_6fusion15FusionCallbacksIS1M_NS1P_17LinearCombinationISJ_fSJ_fLNS_15FloatRoundStyleE2EEESI_S1O_JEEENS4_5SM1004TMEM4LOAD26SM100_TMEM_LOAD_16dp32b32xENS4_13SM90_TMA_LOADENS16_INS17_ILi2ELi4ELi3EEES1A_NSX_INS5_IJS1B_SG_EEENS5_IJSG_SD_EEEEEEENS4_39AutoVectorizingCopyWithAssumedAlignmentILi128EEENS4_14SM90_TMA_STOREES24_S26_S26_EEEvvEEEEvNT_6ParamsE,@"STO_CUDA_ENTRY STV_DEFAULT"
_ZN7cutlass13device_kernelINS_4gemm6kernel13GemmUniversalIN4cute5tupleIJiiiiEEENS1_10collective13CollectiveMmaINS1_35MainloopSm100TmaUmmaWarpSpecializedILi13ELi2ELi4ENS5_IJNS4_1CILi2EEENSA_ILi4EEENSA_ILi1EEEEEEEENS5_IJNSA_ILi64EEESG_NSA_ILi128EEEEEENS_12float_e4m3_tENS5_IJlSD_lEEESJ_SK_NS4_8TiledMMAINS4_8MMA_AtomIJNS4_10MMA_TraitsINS4_19SM100_MMA_F8F6F4_SSEJSJ_SJ_fSG_SG_NS4_17integral_constantINS4_4UMMA5MajorELSR_0EEESS_NSP_INSQ_7ScaleInELST_0EEESU_EEEEEENS4_6LayoutINS5_IJSD_SD_SD_EEENS5_IJNSA_ILi0EEESZ_SZ_EEEEENS5_IJNS4_10UnderscoreES12_S12_EEEEENS4_23SM90_TMA_LOAD_MULTICASTENS4_14ComposedLayoutINS4_7SwizzleILi3ELi4ELi3EEENS4_18smem_ptr_flag_bitsILi8EEENSX_INS5_IJNSA_ILi8EEESH_EEENS5_IJSH_SD_EEEEEEEvNS4_8identityES15_S1F_vS1G_EENS_8epilogue10collective18CollectiveEpilogueINS1I_23Sm100TmaWarpSpecializedILi1ELi1ELi32ELb0ELb0EEEJSI_NS5_IJNSX_ISG_SD_EES1N_EEESJ_SK_SJ_SK_NS1I_6fusion15FusionCallbacksIS1M_NS1P_17LinearCombinationISJ_fSJ_fLNS_15FloatRoundStyleE2EEESI_S1O_JEEENS4_5SM1004TMEM4LOAD26SM100_TMEM_LOAD_16dp32b32xENS4_13SM90_TMA_LOADENS16_INS17_ILi2ELi4ELi3EEES1A_NSX_INS5_IJS1B_SG_EEENS5_IJSG_SD_EEEEEEENS4_39AutoVectorizingCopyWithAssumedAlignmentILi128EEENS4_14SM90_TMA_STOREES24_S26_S26_EEEvvEEEEvNT_6ParamsE:
[----:B------:R-:W1:Y:S01]  /*0000*/  LDC R1, c[0x0][0x37c] ;  /* 0x0000df00ff017b82 */ /* 0x000e620000000800 */
[----:B------:R-:W2:Y:S01]  /*0010*/  S2R R76, SR_TID.X ;  /* 0x00000000004c7919 */ /* 0x000ea20000002100 */
[----:B------:R-:W3:Y:S01]  /*0020*/  LDCU.64 UR6, c[0x0][0x890] ;  /* 0x00011200ff0677ac */ /* 0x000ee20008000a00 */
[----:B------:R-:W-:Y:S01]  /*0030*/  PRMT R79, RZ, 0x7610, R79 ;  /* 0x00007610ff4f7816 */ /* 0x000fe2000000004f */
[----:B------:R-:W4:Y:S01]  /*0040*/  LDCU.64 UR52, c[0x0][0x358] ;  /* 0x00006b00ff3477ac */ /* 0x000f220008000a00 */
[----:B------:R-:W-:Y:S02]  /*0050*/  ELECT P3, URZ, PT ;  /* 0x0000000000ff782f */ /* 0x000fe40003860000 */
[----:B---3--:R-:W-:-:S04]  /*0060*/  ISETP.NE.U32.AND P0, PT, RZ, UR6, PT ;  /* 0x00000006ff007c0c */ /* 0x008fc8000bf05070 */
[----:B------:R-:W-:Y:S02]  /*0070*/  ISETP.NE.AND.EX P1, PT, RZ, UR7, PT, P0 ;  /* 0x00000007ff007c0c */ /* 0x000fe4000bf25300 */
[----:B--2---:R-:W-:-:S05]  /*0080*/  SHF.R.U32.HI R80, RZ, 0x5, R76 ;  /* 0x00000005ff507819 */ /* 0x004fca000001164c */
[----:B------:R-:W2:Y:S02]  /*0090*/  SHFL.IDX PT, R0, R80, RZ, 0x1f ;  /* 0x00001fff50007589 */ /* 0x000ea400000e0000 */
[----:B--2---:R-:W-:-:S04]  /*00a0*/  R2UR UR10, R0 ;  /* 0x00000000000a72ca */ /* 0x004fc800000e0000 */
[----:B-1--4-:R-:W-:Y:S05]  /*00b0*/  @P1 BRA `(.L_x_0) ;  /* 0x00000000002c1947 */ /* 0x012fea0003800000 */
[----:B------:R-:W1:Y:S02]  /*00c0*/  LDCU.64 UR4, c[0x0][0x888] ;  /* 0x00011100ff0477ac */ /* 0x000e640008000a00 */
[----:B-1----:R-:W-:-:S04]  /*00d0*/  UISETP.NE.U32.AND UP0, UPT, UR4, URZ, UPT ;  /* 0x000000ff0400728c */ /* 0x002fc8000bf05070 */
[----:B------:R-:W-:-:S09]  /*00e0*/  UISETP.NE.AND.EX UP0, UPT, UR5, URZ, UPT, UP0 ;  /* 0x000000ff0500728c */ /* 0x000fd2000bf05300 */
[----:B------:R-:W-:Y:S05]  /*00f0*/  BRA.U !UP0, `(.L_x_1) ;  /* 0x0000000108107547 */ /* 0x000fea000b800000 */
[----:B------:R-:W1:Y:S02]  /*0100*/  LDC.64 R2, c[0x0][0x888] ;  /* 0x00022200ff027b82 */ /* 0x000e640000000a00 */
[----:B-1----:R1:W5:Y:S01]  /*0110*/  LDG.E R39, desc[UR52][R2.64] ;  /* 0x0000003402277981 */ /* 0x002362000c1e1900 */
[----:B------:R-:W-:Y:S01]  /*0120*/  HFMA2 R79, -RZ, RZ, 0, 5.9604644775390625e-08 ;  /* 0x00000001ff4f7431 */ /* 0x000fe200000001ff */
[----:B------:R-:W-:Y:S05]  /*0130*/  BRA `(.L_x_0) ;  /* 0x00000000000c7947 */ /* 0x000fea0003800000 */
.L_x_1:
[----:B------:R-:W1:Y:S01]  /*0140*/  LDCU UR4, c[0x0][0x880] ;  /* 0x00011000ff0477ac */ /* 0x000e620008000800 */
[----:B------:R-:W-:Y:S01]  /*0150*/  HFMA2 R79, -RZ, RZ, 0, 5.9604644775390625e-08 ;  /* 0x00000001ff4f7431 */ /* 0x000fe200000001ff */
[----:B-1----:R-:W-:-:S07]  /*0160*/  MOV R39, UR4 ;  /* 0x0000000400277c02 */ /* 0x002fce0008000f00 */
.L_x_0:
[----:B------:R-:W2:Y:S02]  /*0170*/  LDCU.64 UR4, c[0x0][0x8b0] ;  /* 0x00011600ff0477ac */ /* 0x000ea40008000a00 */
[----:B--2---:R-:W-:-:S04]  /*0180*/  UISETP.NE.U32.AND UP0, UPT, UR4, URZ, UPT ;  /* 0x000000ff0400728c */ /* 0x004fc8000bf05070 */
[----:B------:R-:W-:-:S09]  /*0190*/  UISETP.NE.AND.EX UP0, UPT, UR5, URZ, UPT, UP0 ;  /* 0x000000ff0500728c */ /* 0x000fd2000bf05300 */
[----:B------:R-:W-:Y:S05]  /*01a0*/  BRA.U UP0, `(.L_x_2) ;  /* 0x0000000100247547 */ /* 0x000fea000b800000 */
[----:B------:R-:W2:Y:S02]  /*01b0*/  LDCU.64 UR4, c[0x0][0x8a8] ;  /* 0x00011500ff0477ac */ /* 0x000ea40008000a00 */
[----:B--2---:R-:W-:-:S04]  /*01c0*/  UISETP.NE.U32.AND UP0, UPT, UR4, URZ, UPT ;  /* 0x000000ff0400728c */ /* 0x004fc8000bf05070 */
[----:B------:R-:W-:-:S09]  /*01d0*/  UISETP.NE.AND.EX UP0, UPT, UR5, URZ, UPT, UP0 ;  /* 0x000000ff0500728c */ /* 0x000fd2000bf05300 */
[----:B------:R-:W-:Y:S05]  /*01e0*/  BRA.U !UP0, `(.L_x_3) ;  /* 0x00000001080c7547 */ /* 0x000fea000b800000 */
[----:B-1----:R-:W1:Y:S02]  /*01f0*/  LDC.64 R2, c[0x0][0x8a8] ;  /* 0x00022a00ff027b82 */ /* 0x002e640000000a00 */
[----:B-1----:R2:W5:Y:S01]  /*0200*/  LDG.E R38, desc[UR52][R2.64] ;  /* 0x0000003402267981 */ /* 0x002562000c1e1900 */
[----:B------:R-:W-:Y:S05]  /*0210*/  BRA `(.L_x_2) ;  /* 0x0000000000087947 */ /* 0x000fea0003800000 */
.L_x_3:
[----:B------:R-:W2:Y:S02]  /*0220*/  LDCU UR4, c[0x0][0x8a0] ;  /* 0x00011400ff0477ac */ /* 0x000ea40008000800 */
[----:B--2---:R-:W-:Y:S02]  /*0230*/  MOV R38, UR4 ;  /* 0x0000000400267c02 */ /* 0x004fe40008000f00 */
.L_x_2:
[----:B------:R-:W-:Y:S01]  /*0240*/  IMAD.U32 R0, RZ, RZ, UR10 ;  /* 0x0000000aff007e24 */ /* 0x000fe2000f8e00ff */
[----:B------:R-:W-:Y:S04]  /*0250*/  BSSY.RECONVERGENT B0, `(.L_x_4) ;  /* 0x000000c000007945 */ /* 0x000fe80003800200 */
[C---:B------:R-:W-:Y:S02]  /*0260*/  ISETP.NE.OR P2, PT, R0.reuse, 0x1, !P3 ;  /* 0x000000010000780c */ /* 0x040fe40005f45670 */
[----:B------:R-:W-:-:S11]  /*0270*/  ISETP.NE.OR P1, PT, R0, 0x3, !P3 ;  /* 0x000000030000780c */ /* 0x000fd60005f25670 */
[----:B------:R-:W-:Y:S05]  /*0280*/  @P2 BRA `(.L_x_5) ;  /* 0x0000000000202947 */ /* 0x000fea0003800000 */
[----:B------:R-:W3:Y:S02]  /*0290*/  LDCU.64 UR4, c[0x0][0x348] ;  /* 0x00006900ff0477ac */ /* 0x000ee40008000a00 */
[----:B---3--:R-:W-:Y:S02]  /*02a0*/  UIADD3 UR8, UP1, UPT, UR4, 0x80, URZ ;  /* 0x0000008004087890 */ /* 0x008fe4000ff3e0ff */
[----:B------:R-:W-:Y:S02]  /*02b0*/  UIADD3 UR4, UP0, UPT, UR4, 0x180, URZ ;  /* 0x0000018004047890 */ /* 0x000fe4000ff1e0ff */
[----:B------:R-:W-:Y:S02]  /*02c0*/  UIADD3.X UR9, UPT, UPT, URZ, UR5, URZ, UP1, !UPT ;  /* 0x00000005ff097290 */ /* 0x000fe40008ffe4ff */
[----:B------:R-:W-:-:S07]  /*02d0*/  UIADD3.X UR5, UPT, UPT, URZ, UR5, URZ, UP0, !UPT ;  /* 0x00000005ff057290 */ /* 0x000fce00087fe4ff */
[----:B------:R3:W-:Y:S02]  /*02e0*/  UTMACCTL.PF [UR8] ;  /* 0x00000000080079b9 */ /* 0x0007e40008040000 */
[----:B------:R3:W-:Y:S02]  /*02f0*/  UTMACCTL.PF [UR4] ;  /* 0x00000000040079b9 */ /* 0x0007e40008040000 */
[----:B---3--:R-:W-:Y:S01]  /*0300*/  NOP ;  /* 0x0000000000007918 */ /* 0x008fe20000000000 */
.L_x_5:
[----:B------:R-:W-:Y:S05]  /*0310*/  BSYNC.RECONVERGENT B0 ;  /* 0x0000000000007941 */ /* 0x000fea0003800200 */
.L_x_4:
[----:B------:R-:W-:Y:S04]  /*0320*/  BSSY.RECONVERGENT B0, `(.L_x_6) ;  /* 0x000000a000007945 */ /* 0x000fe80003800200 */
        /* <DEDUP_REMOVED lines=9> */
.L_x_7:
[----:B------:R-:W-:Y:S05]  /*03c0*/  BSYNC.RECONVERGENT B0 ;  /* 0x0000000000007941 */ /* 0x000fea0003800200 */
.L_x_6:
[----:B------:R-:W3:Y:S01]  /*03d0*/  LDCU.64 UR4, c[0x0][0x888] ;  /* 0x00011100ff0477ac */ /* 0x000ee20008000a00 */
[----:B------:R-:W-:Y:S01]  /*03e0*/  ISETP.NE.AND.EX P0, PT, RZ, UR7, PT, P0 ;  /* 0x00000007ff007c0c */ /* 0x000fe2000bf05300 */
[----:B------:R-:W-:Y:S01]  /*03f0*/  UPLOP3.LUT UP5, UPT, UPT, UPT, UPT, 0x80, 0x8 ;  /* 0x000000000008789c */ /* 0x000fe20003faf070 */
[----:B---3--:R-:W-:-:S04]  /*0400*/  ISETP.NE.U32.AND P1, PT, RZ, UR4, PT ;  /* 0x00000004ff007c0c */ /* 0x008fc8000bf25070 */
[----:B------:R-:W-:-:S13]  /*0410*/  ISETP.NE.AND.EX P1, PT, RZ, UR5, PT, P1 ;  /* 0x00000005ff007c0c */ /* 0x000fda000bf25310 */
[----:B------:R-:W-:Y:S05]  /*0420*/  @P1 BRA P0, `(.L_x_8) ;  /* 0x0000000000281947 */ /* 0x000fea0000000000 */
[----:B------:R-:W-:Y:S01]  /*0430*/  UISETP.NE.U32.AND UP0, UPT, UR6, URZ, UPT ;  /* 0x000000ff0600728c */ /* 0x000fe2000bf05070 */
[----:B-----5:R-:W-:Y:S01]  /*0440*/  FSETP.NEU.AND P0, PT, R39, RZ, PT ;  /* 0x000000ff2700720b */ /* 0x020fe20003f0d000 */
[----:B------:R-:W-:Y:S02]  /*0450*/  UISETP.NE.U32.AND UP2, UPT, UR4, URZ, UPT ;  /* 0x000000ff0400728c */ /* 0x000fe4000bf45070 */
[----:B------:R-:W-:Y:S02]  /*0460*/  UISETP.NE.AND.EX UP1, UPT, UR7, URZ, UPT, UP0 ;  /* 0x000000ff0700728c */ /* 0x000fe4000bf25300 */
[----:B------:R-:W-:-:S04]  /*0470*/  UISETP.NE.AND.EX UP0, UPT, UR5, URZ, UPT, UP2 ;  /* 0x000000ff0500728c */ /* 0x000fc8000bf05320 */
[----:B------:R-:W-:-:S04]  /*0480*/  USEL UR4, URZ, 0xffffffff, UP0 ;  /* 0xffffffffff047887 */ /* 0x000fc80008000000 */
[----:B------:R-:W-:Y:S01]  /*0490*/  VOTEU.ANY UP0, P0 ;  /* 0x0000000000ff7886 */ /* 0x000fe20000000100 */
[----:B------:R-:W-:-:S04]  /*04a0*/  @!UP1 USEL UR4, URZ, 0xffffffff, UP0 ;  /* 0xffffffffff049887 */ /* 0x000fc80008000000 */
[----:B------:R-:W-:-:S04]  /*04b0*/  ULOP3.LUT UR4, UR4, 0x1, URZ, 0xc0, !UPT ;  /* 0x0000000104047892 */ /* 0x000fc8000f8ec0ff */
[----:B------:R-:W-:-:S11]  /*04c0*/  UISETP.NE.U32.AND UP5, UPT, UR4, 0x1, UPT ;  /* 0x000000010400788c */ /* 0x000fd6000bfa5070 */
.L_x_8:
[----:B-12---:R-:W1:Y:S01]  /*04d0*/  SHFL.IDX PT, R2, R80, RZ, 0x1f ;  /* 0x00001fff50027589 */ /* 0x006e6200000e0000 */
[----:B------:R-:W-:-:S04]  /*04e0*/  UISETP.NE.AND UP0, UPT, UR10, 0x2, UPT ;  /* 0x000000020a00788c */ /* 0x000fc8000bf05270 */
[----:B------:R-:W-:Y:S01]  /*04f0*/  USEL UR26, URZ, 0x1, UP0 ;  /* 0x00000001ff1a7887 */ /* 0x000fe20008000000 */
[----:B-1----:R-:W-:-:S13]  /*0500*/  ISETP.NE.AND P0, PT, R2, RZ, PT ;  /* 0x000000ff0200720c */ /* 0x002fda0003f05270 */
[----:B------:R-:W-:Y:S05]  /*0510*/  @P0 BRA `(.L_x_9) ;  /* 0x0000000000ac0947 */ /* 0x000fea0003800000 */
[----:B------:R-:W-:Y:S01]  /*0520*/  ELECT P0, URZ, PT ;  /* 0x0000000000ff782f */ /* 0x000fe20003800000 */
[----:B------:R-:W-:-:S12]  /*0530*/  BSSY.RECONVERGENT B0, `(.L_x_9) ;  /* 0x0000029000007945 */ /* 0x000fd80003800200 */
[----:B------:R-:W-:Y:S05]  /*0540*/  @!P0 BRA `(.L_x_10) ;  /* 0x00000000009c8947 */ /* 0x000fea0003800000 */
[----:B------:R-:W1:Y:S01]  /*0550*/  S2UR UR6, SR_CgaCtaId ;  /* 0x00000000000679c3 */ /* 0x000e620000008800 */
[----:B------:R-:W-:Y:S01]  /*0560*/  UMOV UR7, 0x400 ;  /* 0x0000040000077882 */ /* 0x000fe20000000000 */
[----:B------:R-:W-:Y:S01]  /*0570*/  UMOV UR5, 0x1 ;  /* 0x0000000100057882 */ /* 0x000fe20000000000 */
[----:B------:R-:W-:Y:S01]  /*0580*/  UMOV UR4, 0x5 ;  /* 0x0000000500047882 */ /* 0x000fe20000000000 */
[----:B------:R-:W-:-:S04]  /*0590*/  UIADD3 UR8, UPT, UPT, -UR5, 0x100000, URZ ;  /* 0x0010000005087890 */ /* 0x000fc8000fffe1ff */
[----:B------:R-:W-:Y:S02]  /*05a0*/  USHF.L.U32 UR9, UR8, 0xb, URZ ;  /* 0x0000000b08097899 */ /* 0x000fe400080006ff */
[----:B------:R-:W-:Y:S02]  /*05b0*/  USHF.L.U32 UR8, UR8, 0x1, URZ ;  /* 0x0000000108087899 */ /* 0x000fe400080006ff */
[----:B------:R-:W-:-:S04]  /*05c0*/  UIADD3 UR4, UPT, UPT, -UR4, 0x100000, URZ ;  /* 0x0010000004047890 */ /* 0x000fc8000fffe1ff */
[----:B------:R-:W-:Y:S02]  /*05d0*/  USHF.L.U32 UR5, UR4, 0xb, URZ ;  /* 0x0000000b04057899 */ /* 0x000fe400080006ff */
[----:B------:R-:W-:Y:S02]  /*05e0*/  USHF.L.U32 UR4, UR4, 0x1, URZ ;  /* 0x0000000104047899 */ /* 0x000fe400080006ff */
[----:B-1----:R-:W-:Y:S01]  /*05f0*/  ULEA UR6, UR6, UR7, 0x18 ;  /* 0x0000000706067291 */ /* 0x002fe2000f8ec0ff */
[----:B------:R-:W1:Y:S11]  /*0600*/  FENCE.VIEW.ASYNC.S ;  /* 0x00000000000073c6 */ /* 0x000e760000000000 */
[----:B-1----:R1:W2:Y:S01]  /*0610*/  SYNCS.EXCH.64 URZ, [UR6], UR8 ;  /* 0x0000000806ff75b2 */ /* 0x0022a20008000100 */
[----:B------:R1:W3:Y:S01]  /*0620*/  SYNCS.EXCH.64 URZ, [UR6+0x68], UR4 ;  /* 0x0000680406ff75b2 */ /* 0x0002e20008000100 */
[----:B------:R1:W4:Y:S01]  /*0630*/  SYNCS.EXCH.64 URZ, [UR6+0x8], UR8 ;  /* 0x0000080806ff75b2 */ /* 0x0003220008000100 */
[----:B------:R1:W1:Y:S01]  /*0640*/  SYNCS.EXCH.64 URZ, [UR6+0x70], UR4 ;  /* 0x0000700406ff75b2 */ /* 0x0002620008000100 */
        /* <DEDUP_REMOVED lines=22> */
[----:B--234-:R-:W-:Y:S01]  /*07b0*/  NOP ;  /* 0x0000000000007918 */ /* 0x01cfe20000000000 */
.L_x_10:
[----:B-1----:R-:W-:Y:S05]  /*07c0*/  BSYNC.RECONVERGENT B0 ;  /* 0x0000000000007941 */ /* 0x002fea0003800200 */
.L_x_9:
[----:B------:R-:W1:Y:S01]  /*07d0*/  SHFL.IDX PT, R2, R80, RZ, 0x1f ;  /* 0x00001fff50027589 */ /* 0x000e6200000e0000 */
[----:B------:R-:W-:Y:S01]  /*07e0*/  NOP ;  /* 0x0000000000007918 */ /* 0x000fe20000000000 */
[----:B-1----:R-:W-:-:S13]  /*07f0*/  ISETP.NE.AND P0, PT, R2, 0x1, PT ;  /* 0x000000010200780c */ /* 0x002fda0003f05270 */
[----:B------:R-:W-:Y:S05]  /*0800*/  @P0 BRA `(.L_x_11) ;  /* 0x0000000000400947 */ /* 0x000fea0003800000 */
        /* <DEDUP_REMOVED lines=9> */
[----:B------:R-:W-:Y:S01]  /*08a0*/  USHF.L.U32 UR4, UR4, 0x1, URZ ;  /* 0x0000000104047899 */ /* 0x000fe200080006ff */
[----:B------:R-:W-:Y:S01]  /*08b0*/  ELECT P0, URZ, PT ;  /* 0x0000000000ff782f */ /* 0x000fe20003800000 */
[----:B-1----:R-:W-:Y:S01]  /*08c0*/  ULEA UR6, UR6, UR7, 0x18 ;  /* 0x0000000706067291 */ /* 0x002fe2000f8ec0ff */
[----:B------:R-:W1:Y:S11]  /*08d0*/  FENCE.VIEW.ASYNC.S ;  /* 0x00000000000073c6 */ /* 0x000e760000000000 */
[----:B-1----:R1:W2:Y:S01]  /*08e0*/  SYNCS.EXCH.64 URZ, [UR6+0xd0], UR8 ;  /* 0x0000d00806ff75b2 */ /* 0x0022a20008000100 */
[----:B------:R1:W3:Y:S01]  /*08f0*/  SYNCS.EXCH.64 URZ, [UR6+0xd8], UR4 ;  /* 0x0000d80406ff75b2 */ /* 0x0002e20008000100 */
[----:B------:R-:W-:Y:S01]  /*0900*/  NOP ;  /* 0x0000000000007918 */ /* 0x000fe20000000000 */
.L_x_11:
[----:B------:R-:W4:Y:S01]  /*0910*/  SHFL.IDX PT, R2, R80, RZ, 0x1f ;  /* 0x00001fff50027589 */ /* 0x000f2200000e0000 */
[----:B------:R-:W-:Y:S01]  /*0920*/  NOP ;  /* 0x0000000000007918 */ /* 0x000fe20000000000 */
[----:B----4-:R-:W-:-:S13]  /*0930*/  ISETP.NE.AND P0, PT, R2, 0x3, PT ;  /* 0x000000030200780c */ /* 0x010fda0003f05270 */
[----:B------:R-:W-:Y:S05]  /*0940*/  @P0 BRA `(.L_x_12) ;  /* 0x0000000000300947 */ /* 0x000fea0003800000 */
[----:B-1----:R-:W1:Y:S01]  /*0950*/  S2UR UR5, SR_CgaCtaId ;  /* 0x00000000000579c3 */ /* 0x002e620000008800 */
[----:B------:R-:W-:Y:S01]  /*0960*/  UMOV UR6, 0x400 ;  /* 0x0000040000067882 */ /* 0x000fe20000000000 */
[----:B------:R-:W-:Y:S01]  /*0970*/  UMOV UR4, 0x20 ;  /* 0x0000002000047882 */ /* 0x000fe20000000000 */
[----:B------:R-:W-:Y:S01]  /*0980*/  ELECT P0, URZ, PT ;  /* 0x0000000000ff782f */ /* 0x000fe20003800000 */
[----:B-1----:R-:W-:Y:S02]  /*0990*/  ULEA UR5, UR5, UR6, 0x18 ;  /* 0x0000000605057291 */ /* 0x002fe4000f8ec0ff */
[----:B------:R-:W-:-:S04]  /*09a0*/  UIADD3 UR6, UPT, UPT, -UR4, 0x100000, URZ ;  /* 0x0010000004067890 */ /* 0x000fc8000fffe1ff */
[----:B------:R-:W-:Y:S02]  /*09b0*/  USHF.L.U32 UR7, UR6, 0xb, URZ ;  /* 0x0000000b06077899 */ /* 0x000fe400080006ff */
[----:B------:R-:W-:Y:S01]  /*09c0*/  USHF.L.U32 UR6, UR6, 0x1, URZ ;  /* 0x0000000106067899 */ /* 0x000fe200080006ff */
[----:B------:R-:W1:Y:S11]  /*09d0*/  FENCE.VIEW.ASYNC.S ;  /* 0x00000000000073c6 */ /* 0x000e760000000000 */
[----:B-1----:R4:W1:Y:S01]  /*09e0*/  SYNCS.EXCH.64 URZ, [UR5+0xe0], UR6 ;  /* 0x0000e00605ff75b2 */ /* 0x0028620008000100 */
[----:B------:R4:W1:Y:S02]  /*09f0*/  SYNCS.EXCH.64 URZ, [UR5+0xe8], UR6 ;  /* 0x0000e80605ff75b2 */ /* 0x0008640008000100 */
[----:B----4-:R-:W-:Y:S01]  /*0a00*/  NOP ;  /* 0x0000000000007918 */ /* 0x010fe20000000000 */
.L_x_12:
[----:B------:R-:W4:Y:S01]  /*0a10*/  SHFL.IDX PT, R2, R80, RZ, 0x1f ;  /* 0x00001fff50027589 */ /* 0x000f2200000e0000 */
[----:B------:R-:W-:Y:S01]  /*0a20*/  NOP ;  /* 0x0000000000007918 */ /* 0x000fe20000000000 */
[----:B----4-:R-:W-:-:S13]  /*0a30*/  ISETP.NE.AND P0, PT, R2, 0x4, PT ;  /* 0x000000040200780c */ /* 0x010fda0003f05270 */
[----:B------:R-:W-:Y:S05]  /*0a40*/  @P0 BRA `(.L_x_13) ;  /* 0x00000000004c0947 */ /* 0x000fea0003800000 */
[----:B-1----:R-:W1:Y:S01]  /*0a50*/  S2UR UR5, SR_CgaCtaId ;  /* 0x00000000000579c3 */ /* 0x002e620000008800 */
[----:B------:R-:W-:Y:S01]  /*0a60*/  UMOV UR7, 0x720 ;  /* 0x0000072000077882 */ /* 0x000fe20000000000 */
[----:B------:R-:W-:Y:S01]  /*0a70*/  UMOV UR6, 0x400 ;  /* 0x0000040000067882 */ /* 0x000fe20000000000 */
[----:B------:R-:W-:Y:S01]  /*0a80*/  USEL UR7, UR7, 0x620, UP5 ;  /* 0x0000062007077887 */ /* 0x000fe2000a800000 */
[----:B------:R-:W-:Y:S01]  /*0a90*/  UMOV UR4, 0x1 ;  /* 0x0000000100047882 */ /* 0x000fe20000000000 */
[----:B------:R-:W-:Y:S01]  /*0aa0*/  ELECT P0, URZ, PT ;  /* 0x0000000000ff782f */ /* 0x000fe20003800000 */
[----:B------:R-:W-:-:S04]  /*0ab0*/  UIADD3 UR8, UPT, UPT, -UR4, 0x100000, URZ ;  /* 0x0010000004087890 */ /* 0x000fc8000fffe1ff */
[----:B------:R-:W-:Y:S02]  /*0ac0*/  USHF.L.U32 UR9, UR8, 0xb, URZ ;  /* 0x0000000b08097899 */ /* 0x000fe400080006ff */
[----:B------:R-:W-:Y:S02]  /*0ad0*/  USHF.L.U32 UR8, UR8, 0x1, URZ ;  /* 0x0000000108087899 */ /* 0x000fe400080006ff */
[----:B-1----:R-:W-:Y:S02]  /*0ae0*/  ULEA UR5, UR5, UR6, 0x18 ;  /* 0x0000000605057291 */ /* 0x002fe4000f8ec0ff */
[----:B------:R-:W-:-:S04]  /*0af0*/  UIADD3 UR6, UPT, UPT, -UR7, 0x100000, URZ ;  /* 0x0010000007067890 */ /* 0x000fc8000fffe1ff */
[----:B------:R-:W-:Y:S02]  /*0b00*/  USHF.L.U32 UR7, UR6, 0xb, URZ ;  /* 0x0000000b06077899 */ /* 0x000fe400080006ff */
[----:B------:R-:W-:Y:S01]  /*0b10*/  USHF.L.U32 UR6, UR6, 0x1, URZ ;  /* 0x0000000106067899 */ /* 0x000fe200080006ff */
[----:B------:R-:W1:Y:S03]  /*0b20*/  FENCE.VIEW.ASYNC.S ;  /* 0x00000000000073c6 */ /* 0x000e660000000000 */
[----:B-1----:R4:W1:Y:S08]  /*0b30*/  SYNCS.EXCH.64 URZ, [UR5+0xf0], UR8 ;  /* 0x0000f00805ff75b2 */ /* 0x0028700008000100 */
[----:B------:R4:W1:Y:S01]  /*0b40*/  SYNCS.EXCH.64 URZ, [UR5+0x100], UR6 ;  /* 0x0001000605ff75b2 */ /* 0x0008620008000100 */
[----:B------:R4:W1:Y:S01]  /*0b50*/  SYNCS.EXCH.64 URZ, [UR5+0xf8], UR8 ;  /* 0x0000f80805ff75b2 */ /* 0x0008620008000100 */
[----:B------:R4:W1:Y:S02]  /*0b60*/  SYNCS.EXCH.64 URZ, [UR5+0x108], UR6 ;  /* 0x0001080605ff75b2 */ /* 0x0008640008000100 */
[----:B----4-:R-:W-:Y:S01]  /*0b70*/  NOP ;  /* 0x0000000000007918 */ /* 0x010fe20000000000 */
.L_x_13:
[----:B------:R-:W4:Y:S01]  /*0b80*/  SHFL.IDX PT, R2, R80, RZ, 0x1f ;  /* 0x00001fff50027589 */ /* 0x000f2200000e0000 */
[----:B------:R-:W-:Y:S01]  /*0b90*/  NOP ;  /* 0x0000000000007918 */ /* 0x000fe20000000000 */
[----:B----4-:R-:W-:-:S13]  /*0ba0*/  ISETP.NE.AND P0, PT, R2, 0x5, PT ;  /* 0x000000050200780c */ /* 0x010fda0003f05270 */
[----:B------:R-:W-:Y:S05]  /*0bb0*/  @P0 BRA `(.L_x_14) ;  /* 0x0000000000580947 */ /* 0x000fea0003800000 */
[----:B-1----:R-:W1:Y:S01]  /*0bc0*/  S2UR UR6, SR_CgaCtaId ;  /* 0x00000000000679c3 */ /* 0x002e620000008800 */
        /* <DEDUP_REMOVED lines=12> */
[----:B-1----:R4:W1:Y:S01]  /*0c90*/  SYNCS.EXCH.64 URZ, [UR6+0x110], UR8 ;  /* 0x0001100806ff75b2 */ /* 0x0028620008000100 */
[----:B------:R4:W1:Y:S01]  /*0ca0*/  SYNCS.EXCH.64 URZ, [UR6+0x130], UR4 ;  /* 0x0001300406ff75b2 */ /* 0x0008620008000100 */
[----:B------:R4:W1:Y:S01]  /*0cb0*/  SYNCS.EXCH.64 URZ, [UR6+0x118], UR8 ;  /* 0x0001180806ff75b2 */ /* 0x0008620008000100 */
[----:B------:R4:W1:Y:S01]  /*0cc0*/  SYNCS.EXCH.64 URZ, [UR6+0x138], UR4 ;  /* 0x0001380406ff75b2 */ /* 0x0008620008000100 */
[----:B------:R4:W1:Y:S01]  /*0cd0*/  SYNCS.EXCH.64 URZ, [UR6+0x120], UR8 ;  /* 0x0001200806ff75b2 */ /* 0x0008620008000100 */
[----:B------:R4:W1:Y:S01]  /*0ce0*/  SYNCS.EXCH.64 URZ, [UR6+0x140], UR4 ;  /* 0x0001400406ff75b2 */ /* 0x0008620008000100 */
[----:B------:R4:W1:Y:S01]  /*0cf0*/  SYNCS.EXCH.64 URZ, [UR6+0x128], UR8 ;  /* 0x0001280806ff75b2 */ /* 0x0008620008000100 */
[----:B------:R4:W1:Y:S02]  /*0d00*/  SYNCS.EXCH.64 URZ, [UR6+0x148], UR4 ;  /* 0x0001480406ff75b2 */ /* 0x0008640008000100 */
[----:B----4-:R-:W-:Y:S01]  /*0d10*/  NOP ;  /* 0x0000000000007918 */ /* 0x010fe20000000000 */
.L_x_14:
[----:B------:R-:W4:Y:S01]  /*0d20*/  SHFL.IDX PT, R2, R80, RZ, 0x1f ;  /* 0x00001fff50027589 */ /* 0x000f2200000e0000 */
[----:B------:R-:W1:Y:S01]  /*0d30*/  S2UR UR54, SR_CgaCtaId ;  /* 0x00000000003679c3 */ /* 0x000e620000008800 */
[----:B------:R-:W-:Y:S01]  /*0d40*/  NOP ;  /* 0x0000000000007918 */ /* 0x000fe20000000000 */
[----:B----4-:R-:W-:-:S13]  /*0d50*/  ISETP.NE.AND P0, PT, R2, 0x3, PT ;  /* 0x000000030200780c */ /* 0x010fda0003f05270 */
[----:B-1----:R-:W-:Y:S05]  /*0d60*/  @P0 BRA `(.L_x_15) ;  /* 0x0000000000340947 */ /* 0x002fea0003800000 */
[----:B------:R-:W-:Y:S01]  /*0d70*/  UMOV UR5, 0x400 ;  /* 0x0000040000057882 */ /* 0x000fe20000000000 */
[----:B------:R-:W-:Y:S01]  /*0d80*/  UMOV UR4, 0x20 ;  /* 0x0000002000047882 */ /* 0x000fe20000000000 */
[----:B------:R-:W-:Y:S02]  /*0d90*/  ULEA UR5, UR54, UR5, 0x18 ;  /* 0x0000000536057291 */ /* 0x000fe4000f8ec0ff */
[----:B------:R-:W-:-:S04]  /*0da0*/  UIADD3 UR6, UPT, UPT, -UR4, 0x100000, URZ ;  /* 0x0010000004067890 */ /* 0x000fc8000fffe1ff */
[----:B------:R-:W-:Y:S02]  /*0db0*/  USHF.L.U32 UR7, UR6, 0xb, URZ ;  /* 0x0000000b06077899 */ /* 0x000fe400080006ff */
[----:B------:R-:W-:Y:S01]  /*0dc0*/  USHF.L.U32 UR6, UR6, 0x1, URZ ;  /* 0x0000000106067899 */ /* 0x000fe200080006ff */
[----:B------:R-:W-:Y:S01]  /*0dd0*/  ELECT P0, URZ, PT ;  /* 0x0000000000ff782f */ /* 0x000fe20003800000 */
[----:B------:R-:W1:Y:S10]  /*0de0*/  FENCE.VIEW.ASYNC.S ;  /* 0x00000000000073c6 */ /* 0x000e740000000000 */
[----:B-1----:R1:W4:Y:S01]  /*0df0*/  SYNCS.EXCH.64 URZ, [UR5+0x150], UR6 ;  /* 0x0001500605ff75b2 */ /* 0x0023220008000100 */
[----:B------:R1:W1:Y:S01]  /*0e00*/  SYNCS.EXCH.64 URZ, [UR5+0x160], UR6 ;  /* 0x0001600605ff75b2 */ /* 0x0002620008000100 */
[----:B------:R1:W1:Y:S01]  /*0e10*/  SYNCS.EXCH.64 URZ, [UR5+0x158], UR6 ;  /* 0x0001580605ff75b2 */ /* 0x0002620008000100 */
[----:B------:R1:W1:Y:S01]  /*0e20*/  SYNCS.EXCH.64 URZ, [UR5+0x168], UR6 ;  /* 0x0001680605ff75b2 */ /* 0x0002620008000100 */
[----:B------:R-:W-:Y:S01]  /*0e30*/  NOP ;  /* 0x0000000000007918 */ /* 0x000fe20000000000 */
.L_x_15:
[----:B------:R-:W2:Y:S01]  /*0e40*/  LDCU UR12, c[0x0][0x36c] ;  /* 0x00006d80ff0c77ac */ /* 0x000ea20008000800 */
[----:B------:R-:W-:Y:S01]  /*0e50*/  ISETP.NE.OR P3, PT, R0, 0x2, !P3 ;  /* 0x000000020000780c */ /* 0x000fe20005f65670 */
[----:B------:R-:W-:Y:S01]  /*0e60*/  NOP ;  /* 0x0000000000007918 */ /* 0x000fe20000000000 */
[----:B------:R-:W-:Y:S01]  /*0e70*/  LOP3.LUT R0, R76, 0x1f, RZ, 0xc0, !PT ;  /* 0x0000001f4c007812 */ /* 0x000fe200078ec0ff */
[----:B------:R-:W-:Y:S02]  /*0e80*/  UISETP.NE.AND UP6, UPT, UR10, URZ, UPT ;  /* 0x000000ff0a00728c */ /* 0x000fe4000bfc5270 */
[----:B--2---:R-:W-:-:S04]  /*0e90*/  UISETP.EQ.U32.AND UP0, UPT, UR12, 0x1, UPT ;  /* 0x000000010c00788c */ /* 0x004fc8000bf02070 */
[----:B------:R-:W-:-:S05]  /*0ea0*/  UP2UR UR4, UPR, URZ, 0x1 ;  /* 0x00000001ff047883 */ /* 0x000fca0008000000 */
[----:B------:R-:W-:Y:S05]  /*0eb0*/  BRA.U !UP0, `(.L_x_16) ;  /* 0x0000000108087547 */ /* 0x000fea000b800000 */
[----:B-1-34-:R-:W-:Y:S01]  /*0ec0*/  UCGABAR_ARV ;  /* 0x00000000000079c7 */ /* 0x01afe20008000000 */
[----:B------:R-:W-:Y:S05]  /*0ed0*/  BRA `(.L_x_17) ;  /* 0x0000000000047947 */ /* 0x000fea0003800000 */
.L_x_16:
[----:B-1-34-:R-:W-:Y:S02]  /*0ee0*/  NOP ;  /* 0x0000000000007918 */ /* 0x01afe40000000000 */
.L_x_17:
[----:B------:R-:W1:Y:S01]  /*0ef0*/  S2UR UR50, SR_CTAID.X ;  /* 0x00000000003279c3 */ /* 0x000e620000002500 */
[----:B------:R-:W-:-:S05]  /*0f00*/  CS2R.32 R3, SR_CgaSize ;  /* 0x0000000000037805 */ /* 0x000fca0000008a00 */
[----:B------:R-:W-:-:S05]  /*0f10*/  IMAD R3, R3, -0xa0, RZ ;  /* 0xffffff6003037824 */ /* 0x000fca00078e02ff */
[----:B------:R-:W-:-:S14]  /*0f20*/  R2UR UR5, R3 ;  /* 0x00000000030572ca */ /* 0x000fdc00000e0000 */
[----:B------:R-:W2:Y:S01]  /*0f30*/  LDCU UR5, c[0x0][UR5+0x2b0] ;  /* 0x00005600050577ac */ /* 0x000ea20008000800 */
[----:B------:R-:W-:-:S05]  /*0f40*/  CS2R.32 R3, SR_CgaSize ;  /* 0x0000000000037805 */ /* 0x000fca0000008a00 */
[----:B------:R-:W-:-:S05]  /*0f50*/  IMAD R3, R3, -0xa0, RZ ;  /* 0xffffff6003037824 */ /* 0x000fca00078e02ff */
[----:B------:R-:W-:-:S14]  /*0f60*/  R2UR UR4, R3 ;  /* 0x00000000030472ca */ /* 0x000fdc00000e0000 */
[----:B------:R-:W3:Y:S01]  /*0f70*/  LDCU UR4, c[0x0][UR4+0x2b4] ;  /* 0x00005680040477ac */ /* 0x000ee20008000800 */
[----:B------:R-:W4:Y:S01]  /*0f80*/  S2UR UR51, SR_CTAID.Y ;  /* 0x00000000003379c3 */ /* 0x000f220000002600 */
[----:B------:R-:W-:-:S05]  /*0f90*/  CS2R.32 R3, SR_CgaSize ;  /* 0x0000000000037805 */ /* 0x000fca0000008a00 */
[----:B------:R-:W-:-:S05]  /*0fa0*/  IMAD R3, R3, -0xa0, RZ ;  /* 0xffffff6003037824 */ /* 0x000fca00078e02ff */
[----:B------:R-:W-:-:S14]  /*0fb0*/  R2UR UR7, R3 ;  /* 0x00000000030772ca */ /* 0x000fdc00000e0000 */
[----:B------:R-:W3:Y:S01]  /*0fc0*/  LDCU UR7, c[0x0][UR7+0x2a0] ;  /* 0x00005400070777ac */ /* 0x000ee20008000800 */
[----:B------:R-:W-:-:S05]  /*0fd0*/  CS2R.32 R3, SR_CgaSize ;  /* 0x0000000000037805 */ /* 0x000fca0000008a00 */
[----:B------:R-:W-:-:S05]  /*0fe0*/  IMAD R3, R3, -0xa0, RZ ;  /* 0xffffff6003037824 */ /* 0x000fca00078e02ff */
[----:B------:R-:W-:-:S14]  /*0ff0*/  R2UR UR6, R3 ;  /* 0x00000000030672ca */ /* 0x000fdc00000e0000 */
[----:B------:R-:W3:Y:S01]  /*1000*/  LDCU UR6, c[0x0][UR6+0x2a4] ;  /* 0x00005480060677ac */ /* 0x000ee20008000800 */
[----:B------:R-:W-:Y:S02]  /*1010*/  ULOP3.LUT UR22, UR54, 0x1, URZ, 0xc0, !UPT ;  /* 0x0000000136167892 */ /* 0x000fe4000f8ec0ff */
[----:B------:R-:W-:Y:S02]  /*1020*/  USHF.R.U32.HI UR11, URZ, 0x1, UR54 ;  /* 0x00000001ff0b7899 */ /* 0x000fe40008011636 */
[----:B------:R-:W-:Y:S02]  /*1030*/  UISETP.GT.U32.AND UP1, UPT, UR22, 0xffff, UPT ;  /* 0x0000ffff1600788c */ /* 0x000fe4000bf24070 */
[----:B------:R-:W-:Y:S01]  /*1040*/  USHF.L.U32 UR23, UR54, 0xa, URZ ;  /* 0x0000000a36177899 */ /* 0x000fe200080006ff */
[----:B-1----:R-:W-:Y:S01]  /*1050*/  I2FP.F32.U32 R3, UR50 ;  /* 0x0000003200037c45 */ /* 0x002fe20008201000 */
[----:B------:R-:W-:Y:S01]  /*1060*/  USHF.L.U32 UR15, UR54, 0xc, URZ ;  /* 0x0000000c360f7899 */ /* 0x000fe200080006ff */
[----:B------:R-:W1:Y:S03]  /*1070*/  LDCU UR19, c[0x0][0xb24] ;  /* 0x00016480ff1377ac */ /* 0x000e660008000800 */
[----:B--2---:R-:W-:Y:S01]  /*1080*/  FMUL R3, R3, UR5 ;  /* 0x0000000503037c20 */ /* 0x004fe20008400000 */
[----:B------:R-:W2:Y:S01]  /*1090*/  LDCU UR37, c[0x0][0xb24] ;  /* 0x00016480ff2577ac */ /* 0x000ea20008000800 */
[----:B----4-:R-:W-:-:S04]  /*10a0*/  I2FP.F32.U32 R2, UR51 ;  /* 0x0000003300027c45 */ /* 0x010fc80008201000 */
[----:B------:R-:W4:Y:S01]  /*10b0*/  F2I.U32.TRUNC.NTZ R3, R3 ;  /* 0x0000000300037305 */ /* 0x000f22000020f000 */
[----:B------:R-:W1:Y:S01]  /*10c0*/  LDCU UR16, c[0x0][0xb30] ;  /* 0x00016600ff1077ac */ /* 0x000e620008000800 */
[----:B---3--:R-:W-:Y:S01]  /*10d0*/  FMUL R2, R2, UR4 ;  /* 0x0000000402027c20 */ /* 0x008fe20008400000 */
[----:B------:R-:W-:Y:S01]  /*10e0*/  ULOP3.LUT UR4, UR54, 0x6, URZ, 0xc0, !UPT ;  /* 0x0000000636047892 */ /* 0x000fe2000f8ec0ff */
[----:B------:R-:W-:-:S04]  /*10f0*/  UMOV UR14, 0x55 ;  /* 0x00000055000e7882 */ /* 0x000fc80000000000 */
[----:B------:R-:W3:Y:S01]  /*1100*/  F2I.U32.TRUNC.NTZ R2, R2 ;  /* 0x0000000200027305 */ /* 0x000ee2000020f000 */
[----:B------:R-:W-:Y:S01]  /*1110*/  UISETP.GT.U32.AND UP0, UPT, UR4, 0xffff, UPT ;  /* 0x0000ffff0400788c */ /* 0x000fe2000bf04070 */
[----:B------:R-:W-:Y:S01]  /*1120*/  UMOV UR13, 0x3 ;  /* 0x00000003000d7882 */ /* 0x000fe20000000000 */
[----:B------:R-:W-:Y:S02]  /*1130*/  USEL UR5, UR22, 0xffff, !UP1 ;  /* 0x0000ffff16057887 */ /* 0x000fe4000c800000 */
[----:B------:R-:W-:Y:S01]  /*1140*/  USEL UR4, UR4, 0xffff, !UP0 ;  /* 0x0000ffff04047887 */ /* 0x000fe2000c000000 */
[----:B----4-:R-:W-:Y:S02]  /*1150*/  R2UR UR49, R3 ;  /* 0x00000000033172ca */ /* 0x010fe400000e0000 */
[----:B---3--:R-:W-:Y:S02]  /*1160*/  R2UR UR48, R2 ;  /* 0x00000000023072ca */ /* 0x008fe400000e0000 */
[----:B------:R-:W-:-:S09]  /*1170*/  PRMT R2, RZ, 0x7610, R2 ;  /* 0x00007610ff027816 */ /* 0x000fd20000000002 */
[----:B------:R-:W-:-:S04]  /*1180*/  UIADD3 UR49, UPT, UPT, -UR49, URZ, URZ ;  /* 0x000000ff31317290 */ /* 0x000fc8000fffe1ff */
[----:B------:R-:W-:Y:S02]  /*1190*/  UIMAD UR49, UR7, UR49, UR50 ;  /* 0x00000031073172a4 */ /* 0x000fe4000f8e0232 */
[----:B------:R-:W-:-:S04]  /*11a0*/  UIADD3 UR48, UPT, UPT, -UR48, URZ, URZ ;  /* 0x000000ff30307290 */ /* 0x000fc8000fffe1ff */
[----:B------:R-:W-:Y:S01]  /*11b0*/  UIMAD UR48, UR6, UR48, UR51 ;  /* 0x00000030063072a4 */ /* 0x000fe2000f8e0233 */
[----:B-12---:R-:W-:Y:S11]  /*11c0*/  BRA.U UP6, `(.L_x_18) ;  /* 0x00000001066c7547 */ /* 0x006ff6000b800000 */
[----:B------:R-:W-:Y:S02]  /*11d0*/  UISETP.NE.AND UP2, UPT, UR48, 0x2, UPT ;  /* 0x000000023000788c */ /* 0x000fe4000bf45270 */
[----:B------:R-:W-:Y:S02]  /*11e0*/  UISETP.NE.AND UP4, UPT, UR48, URZ, UPT ;  /* 0x000000ff3000728c */ /* 0x000fe4000bf85270 */
[----:B------:R-:W-:Y:S02]  /*11f0*/  UISETP.NE.AND UP0, UPT, UR48, 0x1, UPT ;  /* 0x000000013000788c */ /* 0x000fe4000bf05270 */
[----:B------:R-:W-:Y:S02]  /*1200*/  USEL UR18, URZ, 0x10, UP2 ;  /* 0x00000010ff127887 */ /* 0x000fe40009000000 */
[----:B------:R-:W-:Y:S02]  /*1210*/  USEL UR7, URZ, 0x20, UP2 ;  /* 0x00000020ff077887 */ /* 0x000fe40009000000 */
[----:B------:R-:W-:-:S02]  /*1220*/  UISETP.NE.AND UP3, UPT, UR49, URZ, UPT ;  /* 0x000000ff3100728c */ /* 0x000fc4000bf65270 */
[----:B------:R-:W-:Y:S02]  /*1230*/  USEL UR20, URZ, 0x4, UP0 ;  /* 0x00000004ff147887 */ /* 0x000fe40008000000 */
[----:B------:R-:W-:Y:S02]  /*1240*/  UISETP.NE.AND UP1, UPT, UR48, 0x3, UPT ;  /* 0x000000033000788c */ /* 0x000fe4000bf25270 */
[----:B------:R-:W-:Y:S02]  /*1250*/  UISETP.NE.AND UP2, UPT, UR49, URZ, UP4 ;  /* 0x000000ff3100728c */ /* 0x000fe4000a745270 */
[----:B------:R-:W-:Y:S02]  /*1260*/  USEL UR8, URZ, 0x8, UP0 ;  /* 0x00000008ff087887 */ /* 0x000fe40008000000 */
[----:B------:R-:W-:Y:S02]  /*1270*/  UISETP.NE.AND UP0, UPT, UR49, 0x1, UPT ;  /* 0x000000013100788c */ /* 0x000fe4000bf05270 */
[----:B------:R-:W-:-:S02]  /*1280*/  USEL UR9, URZ, 0x2, UP4 ;  /* 0x00000002ff097887 */ /* 0x000fc4000a000000 */
[----:B------:R-:W-:Y:S02]  /*1290*/  USEL UR17, URZ, 0x40, UP1 ;  /* 0x00000040ff117887 */ /* 0x000fe40008800000 */
[----:B------:R-:W-:Y:S02]  /*12a0*/  USEL UR21, URZ, 0x1, UP2 ;  /* 0x00000001ff157887 */ /* 0x000fe40009000000 */
[----:B------:R-:W-:Y:S02]  /*12b0*/  USEL UR20, UR20, 0x4, UP3 ;  /* 0x0000000414147887 */ /* 0x000fe40009800000 */
[----:B------:R-:W-:Y:S02]  /*12c0*/  USEL UR18, UR18, 0x10, UP3 ;  /* 0x0000001012127887 */ /* 0x000fe40009800000 */
[----:B------:R-:W-:Y:S02]  /*12d0*/  USEL UR17, UR17, 0x40, UP3 ;  /* 0x0000004011117887 */ /* 0x000fe40009800000 */
[----:B------:R-:W-:-:S02]  /*12e0*/  USEL UR9, UR9, 0x2, UP0 ;  /* 0x0000000209097887 */ /* 0x000fc40008000000 */
[----:B------:R-:W-:Y:S02]  /*12f0*/  UIADD3 UR18, UPT, UPT, UR18, UR20, UR21 ;  /* 0x0000001412127290 */ /* 0x000fe4000fffe015 */
[----:B------:R-:W-:Y:S02]  /*1300*/  USEL UR6, URZ, 0x80, UP1 ;  /* 0x00000080ff067887 */ /* 0x000fe40008800000 */
[----:B------:R-:W-:Y:S02]  /*1310*/  USEL UR8, UR8, 0x8, UP0 ;  /* 0x0000000808087887 */ /* 0x000fe40008000000 */
[----:B------:R-:W-:Y:S02]  /*1320*/  USEL UR7, UR7, 0x20, UP0 ;  /* 0x0000002007077887 */ /* 0x000fe40008000000 */
[----:B------:R-:W-:Y:S02]  /*1330*/  UIADD3 UR9, UPT, UPT, UR9, UR17, UR18 ;  /* 0x0000001109097290 */ /* 0x000fe4000fffe012 */
[----:B------:R-:W-:-:S02]  /*1340*/  USEL UR6, UR6, 0x80, UP0 ;  /* 0x0000008006067887 */ /* 0x000fc40008000000 */
[----:B------:R-:W-:-:S04]  /*1350*/  UIADD3 UR7, UPT, UPT, UR7, UR8, UR9 ;  /* 0x0000000807077290 */ /* 0x000fc8000fffe009 */
[----:B------:R-:W-:-:S06]  /*1360*/  UIADD3 UR6, UPT, UPT, UR7, UR6, URZ ;  /* 0x0000000607067290 */ /* 0x000fcc000fffe0ff */
[----:B------:R-:W-:-:S07]  /*1370*/  MOV R2, UR6 ;  /* 0x0000000600027c02 */ /* 0x000fce0008000f00 */
.L_x_18:
[----:B------:R-:W1:Y:S01]  /*1380*/  S2UR UR36, SR_CTAID.Z ;  /* 0x00000000002479c3 */ /* 0x000e620000002700 */
[----:B------:R-:W-:Y:S02]  /*1390*/  UISETP.GE.AND UP0, UPT, UR19, 0x1, UPT ;  /* 0x000000011300788c */ /* 0x000fe4000bf06270 */
[----:B------:R-:W-:Y:S02]  /*13a0*/  ULOP3.LUT UR5, UR5, 0xffff, URZ, 0xc0, !UPT ;  /* 0x0000ffff05057892 */ /* 0x000fe4000f8ec0ff */
[----:B------:R-:W-:Y:S02]  /*13b0*/  ULOP3.LUT UR4, UR4, 0xffff, URZ, 0xc0, !UPT ;  /* 0x0000ffff04047892 */ /* 0x000fe4000f8ec0ff */
[----:B------:R-:W-:Y:S02]  /*13c0*/  UISETP.NE.AND UP3, UPT, UR10, 0x2, UPT ;  /* 0x000000020a00788c */ /* 0x000fe4000bf65270 */
[----:B------:R-:W-:Y:S02]  /*13d0*/  ULOP3.LUT UR21, UR23, 0x1800, URZ, 0xc0, !UPT ;  /* 0x0000180017157892 */ /* 0x000fe4000f8ec0ff */
[----:B------:R-:W-:-:S02]  /*13e0*/  ULOP3.LUT UR15, UR15, 0x1000, URZ, 0xc0, !UPT ;  /* 0x000010000f0f7892 */ /* 0x000fc4000f8ec0ff */
[----:B------:R-:W-:Y:S02]  /*13f0*/  USHF.L.U32 UR14, UR14, UR5, URZ ;  /* 0x000000050e0e7299 */ /* 0x000fe400080006ff */
[----:B------:R-:W-:Y:S01]  /*1400*/  USHF.L.U32 UR13, UR13, UR4, URZ ;  /* 0x000000040d0d7299 */ /* 0x000fe200080006ff */
[----:B------:R-:W-:Y:S11]  /*1410*/  BRA.U !UP0, `(.L_x_19) ;  /* 0x0000000108b87547 */ /* 0x000ff6000b800000 */
[----:B------:R-:W2:Y:S01]  /*1420*/  LDCU.128 UR4, c[0x0][0xb10] ;  /* 0x00016200ff0477ac */ /* 0x000ea20008000c00 */
[----:B------:R-:W3:Y:S01]  /*1430*/  LDCU UR23, c[0x0][0x370] ;  /* 0x00006e00ff1777ac */ /* 0x000ee20008000800 */
[----:B------:R-:W4:Y:S01]  /*1440*/  LDCU UR20, c[0x0][0x374] ;  /* 0x00006e80ff1477ac */ /* 0x000f220008000800 */
[----:B------:R-:W1:Y:S01]  /*1450*/  LDCU UR18, c[0x0][0xb0c] ;  /* 0x00016180ff1277ac */ /* 0x000e620008000800 */
[----:B------:R-:W3:Y:S01]  /*1460*/  LDCU UR17, c[0x0][0xb20] ;  /* 0x00016400ff1177ac */ /* 0x000ee20008000800 */
[----:B------:R-:W3:Y:S01]  /*1470*/  LDCU.64 UR8, c[0x0][0xb28] ;  /* 0x00016500ff0877ac */ /* 0x000ee20008000a00 */
[----:B--2---:R-:W-:Y:S02]  /*1480*/  UISETP.NE.AND UP0, UPT, UR6, 0x1, UPT ;  /* 0x000000010600788c */ /* 0x004fe4000bf05270 */
[----:B----4-:R-:W-:Y:S02]  /*1490*/  UIMAD.WIDE.U32 UR28, UR20, UR7, URZ ;  /* 0x00000007141c72a5 */ /* 0x010fe4000f8e00ff */
[----:B------:R-:W-:-:S02]  /*14a0*/  UISETP.NE.AND UP2, UPT, UR19, 0x1, UPT ;  /* 0x000000011300788c */ /* 0x000fc4000bf45270 */
[----:B-1----:R-:W-:Y:S02]  /*14b0*/  UISETP.NE.AND UP1, UPT, UR18, 0x1, UPT ;  /* 0x000000011200788c */ /* 0x002fe4000bf25270 */
[----:B------:R-:W-:Y:S02]  /*14c0*/  UIMAD.WIDE.U32 UR30, UR51, UR7, URZ ;  /* 0x00000007331e72a5 */ /* 0x000fe4000f8e00ff */
[----:B---3--:R-:W-:Y:S01]  /*14d0*/  UIMAD.WIDE.U32 UR24, UR23, UR4, URZ ;  /* 0x00000004171872a5 */ /* 0x008fe2000f8e00ff */
[----:B------:R-:W-:Y:S01]  /*14e0*/  UMOV UR7, UR29 ;  /* 0x0000001d00077c82 */ /* 0x000fe20008000000 */
[----:B------:R-:W-:Y:S02]  /*14f0*/  UIMAD.WIDE.U32 UR28, UR50, UR4, URZ ;  /* 0x00000004321c72a5 */ /* 0x000fe4000f8e00ff */
[----:B------:R-:W-:-:S03]  /*1500*/  @UP0 USHF.R.U32.HI UR20, URZ, UR17, UR7 ;  /* 0x00000011ff140299 */ /* 0x000fc60008011607 */
[----:B------:R-:W-:Y:S02]  /*1510*/  @UP1 USHF.R.U32.HI UR23, URZ, UR5, UR25 ;  /* 0x00000005ff171299 */ /* 0x000fe40008011619 */
[----:B------:R-:W-:Y:S02]  /*1520*/  UIMAD.WIDE.U32 UR24, UR20, UR8, URZ ;  /* 0x00000008141872a5 */ /* 0x000fe4000f8e00ff */
[----:B------:R-:W-:Y:S02]  /*1530*/  USHF.R.U32.HI UR31, URZ, UR17, UR31 ;  /* 0x00000011ff1f7299 */ /* 0x000fe4000801161f */
[----:B------:R-:W-:Y:S02]  /*1540*/  UIMAD.WIDE.U32 UR32, UR23, UR8, URZ ;  /* 0x00000008172072a5 */ /* 0x000fe4000f8e00ff */
[----:B------:R-:W-:Y:S02]  /*1550*/  @UP2 USHF.R.U32.HI UR20, URZ, UR9, UR25 ;  /* 0x00000009ff142299 */ /* 0x000fe40008011619 */
[----:B------:R-:W-:-:S02]  /*1560*/  USHF.R.U32.HI UR29, URZ, UR5, UR29 ;  /* 0x00000005ff1d7299 */ /* 0x000fc4000801161d */
[----:B------:R-:W-:Y:S02]  /*1570*/  USEL UR31, UR51, UR31, !UP0 ;  /* 0x0000001f331f7287 */ /* 0x000fe4000c000000 */
[----:B------:R-:W-:Y:S02]  /*1580*/  @UP2 USHF.R.U32.HI UR23, URZ, UR9, UR33 ;  /* 0x00000009ff172299 */ /* 0x000fe40008011621 */
[----:B------:R-:W-:Y:S02]  /*1590*/  UIMAD UR20, UR20, UR19, URZ ;  /* 0x00000013141472a4 */ /* 0x000fe4000f8e02ff */
[----:B------:R-:W-:Y:S02]  /*15a0*/  USEL UR29, UR50, UR29, !UP1 ;  /* 0x0000001d321d7287 */ /* 0x000fe4000c800000 */
[----:B------:R-:W-:Y:S02]  /*15b0*/  UIMAD UR4, UR23, UR19, URZ ;  /* 0x00000013170472a4 */ /* 0x000fe4000f8e02ff */
[----:B------:R-:W-:-:S02]  /*15c0*/  UISETP.GE.AND UP0, UPT, UR31, UR20, UPT ;  /* 0x000000141f00728c */ /* 0x000fc4000bf06270 */
[----:B------:R-:W-:Y:S02]  /*15d0*/  UIMAD.WIDE.U32 UR32, UR31, UR8, URZ ;  /* 0x000000081f2072a5 */ /* 0x000fe4000f8e00ff */
[----:B------:R-:W-:Y:S02]  /*15e0*/  UISETP.GE.OR UP0, UPT, UR29, UR4, UP0 ;  /* 0x000000041d00728c */ /* 0x000fe40008706670 */
[----:B------:R-:W-:Y:S02]  /*15f0*/  USHF.R.U32.HI UR4, URZ, UR9, UR33 ;  /* 0x00000009ff047299 */ /* 0x000fe40008011621 */
[----:B------:R-:W-:Y:S02]  /*1600*/  UIMAD.WIDE.U32 UR24, UR29, UR8, URZ ;  /* 0x000000081d1872a5 */ /* 0x000fe4000f8e00ff */
[----:B------:R-:W-:Y:S02]  /*1610*/  USEL UR4, UR31, UR4, !UP2 ;  /* 0x000000041f047287 */ /* 0x000fe4000d000000 */
[----:B------:R-:W-:-:S02]  /*1620*/  UIADD3 UR5, UPT, UPT, -UR31, URZ, URZ ;  /* 0x000000ff1f057290 */ /* 0x000fc4000fffe1ff */
[----:B------:R-:W-:Y:S02]  /*1630*/  UIADD3 UR8, UPT, UPT, -UR4, URZ, URZ ;  /* 0x000000ff04087290 */ /* 0x000fe4000fffe1ff */
[----:B------:R-:W-:Y:S02]  /*1640*/  @!UP0 USHF.R.U32.HI UR9, URZ, UR9, UR25 ;  /* 0x00000009ff098299 */ /* 0x000fe40008011619 */
[----:B------:R-:W-:Y:S02]  /*1650*/  UIMAD UR8, UR19, UR8, UR31 ;  /* 0x00000008130872a4 */ /* 0x000fe4000f8e021f */
[----:B------:R-:W-:Y:S02]  /*1660*/  @!UP0 USEL UR9, UR29, UR9, !UP2 ;  /* 0x000000091d098287 */ /* 0x000fe4000d000000 */
[----:B------:R-:W-:Y:S02]  /*1670*/  UIADD3 UR7, UPT, UPT, -UR29, URZ, URZ ;  /* 0x000000ff1d077290 */ /* 0x000fe4000fffe1ff */
[----:B------:R-:W-:-:S02]  /*1680*/  @!UP0 UIMAD UR8, UR8, UR23, UR9 ;  /* 0x00000017080882a4 */ /* 0x000fc4000f8e0209 */
[----:B------:R-:W-:Y:S02]  /*1690*/  @!UP0 UIADD3 UR4, UPT, UPT, UR4, -UR9, URZ ;  /* 0x8000000904048290 */ /* 0x000fe4000fffe0ff */
[----:B------:R-:W-:Y:S02]  /*16a0*/  UIMAD UR5, UR6, UR5, UR51 ;  /* 0x00000005060572a4 */ /* 0x000fe4000f8e0233 */
[----:B------:R-:W-:Y:S02]  /*16b0*/  @!UP0 UIMAD UR31, UR4, UR19, UR29 ;  /* 0x00000013041f82a4 */ /* 0x000fe4000f8e021d */
[----:B------:R-:W-:Y:S01]  /*16c0*/  UIMAD UR7, UR18, UR7, UR50 ;  /* 0x00000007120772a4 */ /* 0x000fe2000f8e0232 */
[----:B------:R-:W-:Y:S01]  /*16d0*/  @!UP0 UMOV UR29, UR8 ;  /* 0x00000008001d8c82 */ /* 0x000fe20008000000 */
[----:B------:R-:W-:Y:S02]  /*16e0*/  UIMAD UR51, UR31, UR6, UR5 ;  /* 0x000000061f3372a4 */ /* 0x000fe4000f8e0205 */
[----:B------:R-:W-:-:S12]  /*16f0*/  UIMAD UR50, UR29, UR18, UR7 ;  /* 0x000000121d3272a4 */ /* 0x000fd8000f8e0207 */
.L_x_19:
[----:B------:R-:W-:-:S09]  /*1700*/  UISETP.NE.AND UP0, UPT, UR16, 0x1, UPT ;  /* 0x000000011000788c */ /* 0x000fd2000bf05270 */
[----:B------:R-:W-:Y:S05]  /*1710*/  BRA.U UP0, `(.L_x_20) ;  /* 0x0000000100407547 */ /* 0x000fea000b800000 */
[----:B------:R-:W2:Y:S01]  /*1720*/  LDCU.128 UR4, c[0x0][0xb10] ;  /* 0x00016200ff0477ac */ /* 0x000ea20008000c00 */
[----:B------:R-:W3:Y:S01]  /*1730*/  LDCU UR9, c[0x0][0xb0c] ;  /* 0x00016180ff0977ac */ /* 0x000ee20008000800 */
[----:B------:R-:W4:Y:S01]  /*1740*/  LDCU UR8, c[0x0][0xb20] ;  /* 0x00016400ff0877ac */ /* 0x000f220008000800 */
[----:B--2---:R-:W-:Y:S02]  /*1750*/  UIMAD.WIDE.U32 UR18, UR50, UR4, URZ ;  /* 0x00000004321272a5 */ /* 0x004fe4000f8e00ff */
[----:B------:R-:W-:Y:S02]  /*1760*/  UIMAD.WIDE.U32 UR16, UR51, UR7, URZ ;  /* 0x00000007331072a5 */ /* 0x000fe4000f8e00ff */
[----:B---3--:R-:W-:Y:S02]  /*1770*/  UISETP.NE.AND UP1, UPT, UR9, 0x1, UPT ;  /* 0x000000010900788c */ /* 0x008fe4000bf25270 */
[----:B------:R-:W-:Y:S01]  /*1780*/  UISETP.NE.AND UP0, UPT, UR6, 0x1, UPT ;  /* 0x000000010600788c */ /* 0x000fe2000bf05270 */
[----:B------:R-:W-:Y:S01]  /*1790*/  UMOV UR7, UR19 ;  /* 0x0000001300077c82 */ /* 0x000fe20008000000 */
[----:B----4-:R-:W-:-:S02]  /*17a0*/  USHF.R.U32.HI UR8, URZ, UR8, UR17 ;  /* 0x00000008ff087299 */ /* 0x010fc40008011611 */
[----:B------:R-:W-:Y:S02]  /*17b0*/  USHF.R.U32.HI UR5, URZ, UR5, UR7 ;  /* 0x00000005ff057299 */ /* 0x000fe40008011607 */
[----:B------:R-:W-:Y:S02]  /*17c0*/  USEL UR8, UR51, UR8, !UP0 ;  /* 0x0000000833087287 */ /* 0x000fe4000c000000 */
[----:B------:R-:W-:-:S04]  /*17d0*/  USEL UR5, UR50, UR5, !UP1 ;  /* 0x0000000532057287 */ /* 0x000fc8000c800000 */
[----:B------:R-:W-:Y:S02]  /*17e0*/  UIADD3 UR4, UPT, UPT, UR5, -UR8, URZ ;  /* 0x8000000805047290 */ /* 0x000fe4000fffe0ff */
[----:B------:R-:W-:Y:S02]  /*17f0*/  UIADD3 UR5, UPT, UPT, -UR5, UR8, URZ ;  /* 0x0000000805057290 */ /* 0x000fe4000fffe1ff */
[----:B------:R-:W-:Y:S02]  /*1800*/  UIMAD UR51, UR4, UR6, UR51 ;  /* 0x00000006043372a4 */ /* 0x000fe4000f8e0233 */
[----:B------:R-:W-:-:S12]  /*1810*/  UIMAD UR50, UR5, UR9, UR50 ;  /* 0x00000009053272a4 */ /* 0x000fd8000f8e0232 */
.L_x_20:
[----:B------:R-:W-:-:S09]  /*1820*/  UISETP.EQ.U32.AND UP0, UPT, UR12, 0x1, UPT ;  /* 0x000000010c00788c */ /* 0x000fd2000bf02070 */
[----:B------:R-:W-:Y:S05]  /*1830*/  BRA.U !UP0, `(.L_x_21) ;  /* 0x00000001080c7547 */ /* 0x000fea000b800000 */
[----:B------:R-:W-:Y:S01]  /*1840*/  UCGABAR_WAIT ;  /* 0x0000000000007dc7 */ /* 0x000fe20008000000 */
[----:B------:R-:W-:Y:S01]  /*1850*/  CCTL.IVALL ;  /* 0x00000000ff00798f */ /* 0x000fe20002000000 */
[----:B------:R-:W-:Y:S05]  /*1860*/  BRA `(.L_x_22) ;  /* 0x0000000000047947 */ /* 0x000fea0003800000 */
.L_x_21:
[----:B------:R-:W-:Y:S06]  /*1870*/  BAR.SYNC.DEFER_BLOCKING 0x0 ;  /* 0x0000000000007b1d */ /* 0x000fec0000010000 */
.L_x_22:
[----:B------:R-:W-:Y:S05]  /*1880*/  BRA.U UP3, `(.L_x_23) ;  /* 0x0000001503f87547 */ /* 0x000fea000b800000 */
[----:B------:R-:W2:Y:S01]  /*1890*/  LDCU UR27, c[0x0][0x38c] ;  /* 0x00007180ff1b77ac */ /* 0x000ea20008000800 */
[----:B------:R-:W-:Y:S01]  /*18a0*/  PLOP3.LUT P1, PT, PT, PT, UP5, 0x80, 0x8 ;  /* 0x000000000008781c */ /* 0x000fe20003f2f058 */
[----:B------:R-:W-:Y:S01]  /*18b0*/  IMAD.MOV.U32 R12, RZ, RZ, 0x1 ;  /* 0x00000001ff0c7424 */ /* 0x000fe200078e00ff */
[----:B------:R-:W-:Y:S01]  /*18c0*/  ISETP.EQ.OR P2, PT, R0, RZ, P3 ;  /* 0x000000ff0000720c */ /* 0x000fe20001f42670 */
[----:B------:R-:W-:Y:S01]  /*18d0*/  USHF.L.U32 UR11, UR11, 0x4, URZ ;  /* 0x000000040b0b7899 */ /* 0x000fe200080006ff */
[----:B------:R-:W-:Y:S01]  /*18e0*/  PLOP3.LUT P1, PT, P1, PT, PT, 0x8, 0x80 ;  /* 0x000000000080781c */ /* 0x000fe20000f2e170 */
[----:B------:R-:W-:Y:S01]  /*18f0*/  UISETP.NE.AND UP1, UPT, UR10, URZ, UPT ;  /* 0x000000ff0a00728c */ /* 0x000fe2000bf25270 */
[----:B------:R-:W-:Y:S01]  /*1900*/  CS2R R10, SRZ ;  /* 0x00000000000a7805 */ /* 0x000fe2000001ff00 */
[----:B------:R-:W-:Y:S01]  /*1910*/  IMAD.MOV.U32 R9, RZ, RZ, RZ ;  /* 0x000000ffff097224 */ /* 0x000fe200078e00ff */
[----:B------:R-:W3:Y:S01]  /*1920*/  LDCU UR24, c[0x0][0x370] ;  /* 0x00006e00ff1877ac */ /* 0x000ee20008000800 */
[----:B------:R-:W-:Y:S01]  /*1930*/  IMAD.MOV.U32 R8, RZ, RZ, 0x1 ;  /* 0x00000001ff087424 */ /* 0x000fe200078e00ff */
[----:B------:R-:W4:Y:S01]  /*1940*/  LDCU.64 UR30, c[0x0][0x348] ;  /* 0x00006900ff1e77ac */ /* 0x000f220008000a00 */
[----:B------:R-:W1:Y:S01]  /*1950*/  LDCU UR23, c[0x0][0x374] ;  /* 0x00006e80ff1777ac */ /* 0x000e620008000800 */
[----:B--2---:R-:W-:-:S02]  /*1960*/  UIADD3 UR4, UPT, UPT, UR27, 0x7f, URZ ;  /* 0x0000007f1b047890 */ /* 0x004fc4000fffe0ff */
[----:B------:R-:W-:Y:S02]  /*1970*/  ULOP3.LUT UR25, UR11, 0x30, URZ, 0xe2, !UPT ;  /* 0x000000300b197892 */ /* 0x000fe4000f8ee2ff */
[----:B------:R-:W-:Y:S02]  /*1980*/  USHF.R.S32.HI UR29, URZ, 0x1f, UR4 ;  /* 0x0000001fff1d7899 */ /* 0x000fe40008011404 */
[----:B------:R-:W-:Y:S02]  /*1990*/  USEL UR39, UR26, 0x2, UP1 ;  /* 0x000000021a277887 */ /* 0x000fe40008800000 */
[----:B------:R-:W-:Y:S02]  /*19a0*/  ULEA.HI UR29, UR29, UR4, URZ, 0x7 ;  /* 0x000000041d1d7291 */ /* 0x000fe4000f8f38ff */
[----:B------:R-:W-:Y:S02]  /*19b0*/  UIADD3 UR4, UPT, UPT, UR27, -0x1, URZ ;  /* 0xffffffff1b047890 */ /* 0x000fe4000fffe0ff */
[----:B------:R-:W-:-:S02]  /*19c0*/  USHF.R.S32.HI UR29, URZ, 0x7, UR29 ;  /* 0x00000007ff1d7899 */ /* 0x000fc4000801141d */
[----:B------:R-:W-:Y:S02]  /*19d0*/  UISETP.GE.U32.AND UP2, UPT, UR4, -0xff, UPT ;  /* 0xffffff010400788c */ /* 0x000fe4000bf46070 */
[----:B------:R-:W-:Y:S02]  /*19e0*/  UISETP.LT.U32.AND UP0, UPT, UR29, 0xd, UPT ;  /* 0x0000000d1d00788c */ /* 0x000fe4000bf01070 */
[----:B------:R-:W-:Y:S02]  /*19f0*/  UIADD3 UR27, UPT, UPT, UR27, 0xfe, URZ ;  /* 0x000000fe1b1b7890 */ /* 0x000fe4000fffe0ff */
[----:B------:R-:W-:Y:S01]  /*1a00*/  USEL UR28, UR29, 0xd, UP0 ;  /* 0x0000000d1d1c7887 */ /* 0x000fe20008000000 */
[----:B------:R-:W-:-:S03]  /*1a10*/  UMOV UR42, URZ ;  /* 0x000000ff002a7c82 */ /* 0x000fc60008000000 */
[----:B------:R-:W-:Y:S02]  /*1a20*/  UIADD3 UR38, UPT, UPT, UR28, -0x1, URZ ;  /* 0xffffffff1c267890 */ /* 0x000fe4000fffe0ff */
[----:B------:R-:W-:Y:S02]  /*1a30*/  @UP2 UIADD3 UR38, UPT, UPT, UR28, URZ, URZ ;  /* 0x000000ff1c262290 */ /* 0x000fe4000fffe0ff */
[----:B------:R-:W-:Y:S02]  /*1a40*/  UIADD3 UR43, UPT, UPT, UR29, -UR28, URZ ;  /* 0x8000001c1d2b7290 */ /* 0x000fe4000fffe0ff */
[----:B-1-34-:R-:W-:-:S12]  /*1a50*/  UIADD3 UR38, UPT, UPT, UR38, 0x1, URZ ;  /* 0x0000000126267890 */ /* 0x01afd8000fffe0ff */
.L_x_43:
[----:B------:R-:W-:Y:S01]  /*1a60*/  UISETP.NE.AND UP0, UPT, UR54, URZ, UPT ;  /* 0x000000ff3600728c */ /* 0x000fe2000bf05270 */
[----:B------:R-:W1:Y:S08]  /*1a70*/  S2UR UR54, SR_CgaCtaId ;  /* 0x00000000003679c3 */ /* 0x000e700000008800 */
[----:B------:R-:W-:Y:S05]  /*1a80*/  BRA.U UP0, `(.L_x_24) ;  /* 0x0000000100347547 */ /* 0x000fea000b800000 */
[----:B------:R-:W2:Y:S01]  /*1a90*/  S2R R0, SR_CgaCtaId ;  /* 0x0000000000007919 */ /* 0x000ea20000008800 */
[----:B------:R-:W-:-:S04]  /*1aa0*/  MOV R2, 0x400 ;  /* 0x0000040000027802 */ /* 0x000fc80000000f00 */
[----:B--2---:R-:W-:Y:S02]  /*1ab0*/  LEA R0, R0, R2, 0x18 ;  /* 0x0000000200007211 */ /* 0x004fe400078ec0ff */
[----:B------:R-:W-:-:S03]  /*1ac0*/  SHF.L.U32 R2, R8, 0x1f, RZ ;  /* 0x0000001f08027819 */ /* 0x000fc600000006ff */
[----:B------:R-:W-:-:S04]  /*1ad0*/  IMAD R0, R9, 0x8, R0 ;  /* 0x0000000809007824 */ /* 0x000fc800078e0200 */
[----:B------:R-:W2:Y:S02]  /*1ae0*/  SYNCS.PHASECHK.TRANS64.TRYWAIT P0, [R0+URZ+0x160], R2 ;  /* 0x00016002000075a7 */ /* 0x000ea400080011ff */
[----:B--2---:R-:W-:Y:S05]  /*1af0*/  @!P0 BRA `(.L_x_25) ;  /* 0x0000005000d48947 */ /* 0x004fea0003800000 */
.L_x_112:
[----:B------:R-:W-:Y:S01]  /*1b00*/  VIADD R9, R9, 0x1 ;  /* 0x0000000109097836 */ /* 0x000fe20000000000 */
[----:B------:R2:W-:Y:S04]  /*1b10*/  SYNCS.ARRIVE.TRANS64.A1T0 RZ, [R0+URZ+0x150], RZ ;  /* 0x000150ff00ff79a7 */ /* 0x0005e800081000ff */
[----:B------:R-:W-:-:S04]  /*1b20*/  ISETP.NE.AND P0, PT, R9, 0x2, PT ;  /* 0x000000020900780c */ /* 0x000fc80003f05270 */
[----:B------:R-:W-:Y:S02]  /*1b30*/  SEL R9, R9, RZ, P0 ;  /* 0x000000ff09097207 */ /* 0x000fe40000000000 */
[----:B--2---:R-:W-:-:S04]  /*1b40*/  SEL R0, RZ, 0x1, P0 ;  /* 0x00000001ff007807 */ /* 0x004fc80000000000 */
[----:B------:R-:W-:-:S07]  /*1b50*/  LOP3.LUT R8, R8, R0, RZ, 0x3c, !PT ;  /* 0x0000000008087212 */ /* 0x000fce00078e3cff */
.L_x_24:
[----:B------:R-:W-:Y:S01]  /*1b60*/  UMOV UR26, 0x400 ;  /* 0x00000400001a7882 */ /* 0x000fe20000000000 */
[----:B------:R-:W-:Y:S01]  /*1b70*/  SHF.L.U32 R0, R12, 0x1f, RZ ;  /* 0x0000001f0c007819 */ /* 0x000fe200000006ff */
[----:B-1----:R-:W-:Y:S02]  /*1b80*/  ULEA UR26, UR54, UR26, 0x18 ;  /* 0x0000001a361a7291 */ /* 0x002fe4000f8ec0ff */
[----:B------:R-:W-:Y:S02]  /*1b90*/  UISETP.GE.U32.AND UP0, UPT, UR27, 0xff, UPT ;  /* 0x000000ff1b00788c */ /* 0x000fe4000bf06070 */
[----:B------:R-:W-:Y:S02]  /*1ba0*/  ULEA UR4, UR42, UR26, 0x3 ;  /* 0x0000001a2a047291 */ /* 0x000fe4000f8e18ff */
[----:B------:R-:W-:Y:S02]  /*1bb0*/  ULEA UR11, UR51, UR22, 0x1 ;  /* 0x00000016330b7291 */ /* 0x000fe4000f8e08ff */
[----:B------:R-:W-:-:S02]  /*1bc0*/  ULEA UR35, UR50, UR25, 0x6 ;  /* 0x0000001932237291 */ /* 0x000fc4000f8e30ff */
[----:B------:R-:W-:Y:S01]  /*1bd0*/  USHF.L.U32 UR11, UR11, 0x5, URZ ;  /* 0x000000050b0b7899 */ /* 0x000fe200080006ff */
[----:B------:R-:W-:Y:S02]  /*1be0*/  UMOV UR6, URZ ;  /* 0x000000ff00067c82 */ /* 0x000fe40008000000 */
[----:B------:R1:W2:Y:S01]  /*1bf0*/  SYNCS.PHASECHK.TRANS64.TRYWAIT P0, [UR4+0x68], R0 ;  /* 0x00006800ff0075a7 */ /* 0x0002a20008001104 */
[----:B------:R-:W-:Y:S08]  /*1c00*/  BRA.U !UP0, `(.L_x_26) ;  /* 0x0000000108c47547 */ /* 0x000ff0000b800000 */
[----:B------:R-:W-:Y:S01]  /*1c10*/  UMOV UR4, URZ ;  /* 0x000000ff00047c82 */ /* 0x000fe20008000000 */
[----:B------:R-:W-:-:S05]  /*1c20*/  UMOV UR20, UR42 ;  /* 0x0000002a00147c82 */ /* 0x000fca0008000000 */
.L_x_32:
[----:B------:R-:W-:Y:S01]  /*1c30*/  ULEA UR33, UR20, UR26, 0x3 ;  /* 0x0000001a14217291 */ /* 0x000fe2000f8e18ff */
[----:B--2---:R-:W-:Y:S01]  /*1c40*/  @!P3 MOV R2, 0x4000 ;  /* 0x000040000002b802 */ /* 0x004fe20000000f00 */
[----:B--2-4-:R-:W-:Y:S10]  /*1c50*/  @P0 BRA `(.L_x_27) ;  /* 0x00000000000c0947 */ /* 0x014ff40003800000 */
[----:B------:R-:W-:-:S04]  /*1c60*/  SHF.L.U32 R3, R12, 0x1f, RZ ;  /* 0x0000001f0c037819 */ /* 0x000fc800000006ff */
[----:B------:R-:W2:Y:S02]  /*1c70*/  SYNCS.PHASECHK.TRANS64.TRYWAIT P0, [UR33+0x68], R3 ;  /* 0x00006803ff0075a7 */ /* 0x000ea40008001121 */
[----:B--2---:R-:W-:Y:S05]  /*1c80*/  @!P0 BRA `(.L_x_28) ;  /* 0x0000005000848947 */ /* 0x004fea0003800000 */
.L_x_27:
[----:B------:R2:W-:Y:S01]  /*1c90*/  @!P3 SYNCS.ARRIVE.TRANS64 RZ, [UR33], R2 ;  /* 0x00000002ffffb9a7 */ /* 0x0005e20008000021 */
[----:B------:R-:W-:-:S04]  /*1ca0*/  ULOP3.LUT UR5, UR39, 0x2, URZ, 0xfc, !UPT ;  /* 0x0000000227057892 */ /* 0x000fc8000f8efcff */
[----:B------:R-:W-:-:S09]  /*1cb0*/  UISETP.NE.AND UP0, UPT, UR5, 0x2, UPT ;  /* 0x000000020500788c */ /* 0x000fd2000bf05270 */
[----:B------:R-:W-:Y:S05]  /*1cc0*/  BRA.U UP0, `(.L_x_29) ;  /* 0x0000000100047547 */ /* 0x000fea000b800000 */
[----:B------:R-:W-:Y:S05]  /*1cd0*/  BPT.TRAP 0x1 ;  /* 0x000000040000795c */ /* 0x000fea0000300000 */
.L_x_29:
[----:B------:R-:W-:Y:S04]  /*1ce0*/  BSSY.RECONVERGENT B0, `(.L_x_30) ;  /* 0x0000003000007945 */ /* 0x000fe80003800200 */
[----:B------:R-:W-:Y:S05]  /*1cf0*/  @P2 BRA `(.L_x_31) ;  /* 0x0000000000042947 */ /* 0x000fea0003800000 */
[----:B------:R-:W-:Y:S05]  /*1d00*/  BPT.TRAP 0x1 ;  /* 0x000000040000795c */ /* 0x000fea0000300000 */
.L_x_31:
[----:B------:R-:W-:Y:S05]  /*1d10*/  BSYNC.RECONVERGENT B0 ;  /* 0x0000000000007941 */ /* 0x000fea0003800200 */
.L_x_30:
[----:B------:R-:W-:Y:S02]  /*1d20*/  UIADD3 UR42, UPT, UPT, UR20, 0x1, URZ ;  /* 0x00000001142a7890 */ /* 0x000fe4000fffe0ff */
[----:B------:R-:W-:Y:S02]  /*1d30*/  USHF.L.U32 UR8, UR20, 0xd, URZ ;  /* 0x0000000d14087899 */ /* 0x000fe400080006ff */
[----:B------:R-:W-:Y:S02]  /*1d40*/  UISETP.NE.AND UP0, UPT, UR42, 0xd, UPT ;  /* 0x0000000d2a00788c */ /* 0x000fe4000bf05270 */
[----:B------:R-:W-:Y:S02]  /*1d50*/  UIADD3 UR44, UP1, UPT, UR30, 0x80, URZ ;  /* 0x000000801e2c7890 */ /* 0x000fe4000ff3e0ff */
[----:B------:R-:W-:Y:S02]  /*1d60*/  USEL UR6, URZ, 0x1, UP0 ;  /* 0x00000001ff067887 */ /* 0x000fe40008000000 */
[----:B------:R-:W-:-:S02]  /*1d70*/  USEL UR42, UR42, URZ, UP0 ;  /* 0x000000ff2a2a7287 */ /* 0x000fc40008000000 */
[----:B------:R-:W-:Y:S02]  /*1d80*/  ULOP3.LUT UR32, UR21, UR8, URZ, 0xfc, !UPT ;  /* 0x0000000815207292 */ /* 0x000fe4000f8efcff */
[----:B------:R-:W-:Y:S01]  /*1d90*/  ULEA UR5, UR42, UR26, 0x3 ;  /* 0x0000001a2a057291 */ /* 0x000fe2000f8e18ff */
[----:B------:R-:W-:Y:S01]  /*1da0*/  LOP3.LUT R12, R12, UR6, RZ, 0x3c, !PT ;  /* 0x000000060c0c7c12 */ /* 0x000fe2000f8e3cff */
[----:B------:R-:W-:Y:S02]  /*1db0*/  UIADD3 UR18, UP0, UPT, UR30, 0x180, URZ ;  /* 0x000001801e127890 */ /* 0x000fe4000ff1e0ff */
[----:B------:R-:W-:Y:S01]  /*1dc0*/  ULOP3.LUT UR8, UR15, UR8, URZ, 0xfc, !UPT ;  /* 0x000000080f087292 */ /* 0x000fe2000f8efcff */
[----:B-1----:R-:W-:Y:S01]  /*1dd0*/  SHF.L.U32 R0, R12, 0x1f, RZ ;  /* 0x0000001f0c007819 */ /* 0x002fe200000006ff */
[----:B------:R-:W-:Y:S02]  /*1de0*/  USHF.L.U32 UR34, UR4, 0x7, URZ ;  /* 0x0000000704227899 */ /* 0x000fe400080006ff */
[----:B------:R-:W-:Y:S01]  /*1df0*/  UIADD3.X UR45, UPT, UPT, URZ, UR31, URZ, UP1, !UPT ;  /* 0x0000001fff2d7290 */ /* 0x000fe20008ffe4ff */
[----:B------:R3:W4:Y:S01]  /*1e00*/  SYNCS.PHASECHK.TRANS64.TRYWAIT P0, [UR5+0x68], R0 ;  /* 0x00006800ff0075a7 */ /* 0x0007220008001105 */
[----:B------:R-:W-:-:S02]  /*1e10*/  UIADD3 UR32, UPT, UPT, UR26, 0x2400, UR32 ;  /* 0x000024001a207890 */ /* 0x000fc4000fffe020 */
[----:B------:R-:W-:Y:S02]  /*1e20*/  UPRMT UR7, URZ, 0x5410, UR14 ;  /* 0x00005410ff077896 */ /* 0x000fe4000800000e */
[----:B------:R-:W-:Y:S02]  /*1e30*/  UIADD3 UR8, UPT, UPT, UR26, 0x1c400, UR8 ;  /* 0x0001c4001a087890 */ /* 0x000fe4000fffe008 */
[----:B------:R-:W-:Y:S02]  /*1e40*/  UIADD3.X UR19, UPT, UPT, URZ, UR31, URZ, UP0, !UPT ;  /* 0x0000001fff137290 */ /* 0x000fe400087fe4ff */
[----:B------:R-:W-:Y:S01]  /*1e50*/  UPRMT UR5, URZ, 0x5410, UR13 ;  /* 0x00005410ff057896 */ /* 0x000fe2000800000d */
[----:B------:R-:W-:Y:S01]  /*1e60*/  UMOV UR16, 0x0 ;  /* 0x0000000000107882 */ /* 0x000fe20000000000 */
[----:B------:R-:W-:Y:S01]  /*1e70*/  UMOV UR17, 0x10000000 ;  /* 0x1000000000117882 */ /* 0x000fe20000000000 */
[----:B------:R-:W-:Y:S01]  /*1e80*/  UMOV UR12, UR36 ;  /* 0x00000024000c7c82 */ /* 0x000fe20008000000 */
[----:B------:R-:W-:Y:S01]  /*1e90*/  UMOV UR9, UR33 ;  /* 0x0000002100097c82 */ /* 0x000fe20008000000 */
[----:B------:R-:W-:Y:S01]  /*1ea0*/  UMOV UR10, UR34 ;  /* 0x00000022000a7c82 */ /* 0x000fe20008000000 */
[----:B------:R3:W-:Y:S01]  /*1eb0*/  UTMALDG.3D.MULTICAST [UR32], [UR44], UR7, desc[UR16] ;  /* 0x000010202c0073b4 */ /* 0x0007e20008011807 */
[----:B------:R-:W-:Y:S01]  /*1ec0*/  UIADD3 UR4, UPT, UPT, UR4, 0x1, URZ ;  /* 0x0000000104047890 */ /* 0x000fe2000fffe0ff */
[----:B------:R-:W-:Y:S01]  /*1ed0*/  UMOV UR6, UR38 ;  /* 0x0000002600067c82 */ /* 0x000fe20008000000 */
[----:B------:R-:W-:-:S02]  /*1ee0*/  UMOV UR20, UR42 ;  /* 0x0000002a00147c82 */ /* 0x000fc40008000000 */
[----:B------:R-:W-:Y:S01]  /*1ef0*/  UISETP.NE.AND UP0, UPT, UR4, UR38, UPT ;  /* 0x000000260400728c */ /* 0x000fe2000bf05270 */
[----:B------:R3:W-:Y:S08]  /*1f00*/  UTMALDG.3D.MULTICAST [UR8], [UR18], UR5, desc[UR16] ;  /* 0x00001008120073b4 */ /* 0x0007f00008011805 */
[----:B---3--:R-:W-:Y:S05]  /*1f10*/  BRA.U UP0, `(.L_x_32) ;  /* 0xfffffffd00447547 */ /* 0x008fea000b83ffff */
.L_x_26:
[----:B------:R-:W-:Y:S01]  /*1f20*/  ULEA UR4, UR42, UR26, 0x3 ;  /* 0x0000001a2a047291 */ /* 0x000fe2000f8e18ff */
[----:B-1----:R-:W-:Y:S01]  /*1f30*/  SHF.L.U32 R0, R12, 0x1f, RZ ;  /* 0x0000001f0c007819 */ /* 0x002fe200000006ff */
[----:B------:R-:W-:Y:S01]  /*1f40*/  @!P1 SYNCS.ARRIVE.TRANS64.A1T0 RZ, [UR26+0xe8], RZ ;  /* 0x0000e8ffffff99a7 */ /* 0x000fe2000810001a */
[----:B------:R-:W-:-:S06]  /*1f50*/  UISETP.GT.AND UP0, UPT, UR29, UR28, UPT ;  /* 0x0000001c1d00728c */ /* 0x000fcc000bf04270 */
[----:B--2-4-:R1:W2:Y:S03]  /*1f60*/  SYNCS.PHASECHK.TRANS64.TRYWAIT P0, [UR4+0x68], R0 ;  /* 0x00006800ff0075a7 */ /* 0x0142a60008001104 */
[----:B------:R-:W-:Y:S05]  /*1f70*/  BRA.U !UP0, `(.L_x_33) ;  /* 0x0000000108c87547 */ /* 0x000fea000b800000 */
[----:B------:R-:W-:Y:S01]  /*1f80*/  UIADD3 UR5, UPT, UPT, UR43, UR6, URZ ;  /* 0x000000062b057290 */ /* 0x000fe2000fffe0ff */
[----:B------:R-:W-:-:S11]  /*1f90*/  UMOV UR34, UR42 ;  /* 0x0000002a00227c82 */ /* 0x000fd60008000000 */
.L_x_39:
[----:B------:R-:W-:Y:S01]  /*1fa0*/  ULEA UR17, UR34, UR26, 0x3 ;  /* 0x0000001a22117291 */ /* 0x000fe2000f8e18ff */
[----:B--2---:R-:W-:Y:S01]  /*1fb0*/  @!P3 MOV R2, 0x4000 ;  /* 0x000040000002b802 */ /* 0x004fe20000000f00 */
[----:B--2-4-:R-:W-:Y:S10]  /*1fc0*/  @P0 BRA `(.L_x_34) ;  /* 0x00000000000c0947 */ /* 0x014ff40003800000 */
[----:B------:R-:W-:-:S04]  /*1fd0*/  SHF.L.U32 R3, R12, 0x1f, RZ ;  /* 0x0000001f0c037819 */ /* 0x000fc800000006ff */
[----:B------:R-:W2:Y:S02]  /*1fe0*/  SYNCS.PHASECHK.TRANS64.TRYWAIT P0, [UR17+0x68], R3 ;  /* 0x00006803ff0075a7 */ /* 0x000ea40008001111 */
[----:B--2---:R-:W-:Y:S05]  /*1ff0*/  @!P0 BRA `(.L_x_35) ;  /* 0x0000004c00c08947 */ /* 0x004fea0003800000 */
.L_x_34:
[----:B------:R2:W-:Y:S01]  /*2000*/  @!P3 SYNCS.ARRIVE.TRANS64 RZ, [UR17], R2 ;  /* 0x00000002ffffb9a7 */ /* 0x0005e20008000011 */
[----:B------:R-:W-:-:S04]  /*2010*/  ULOP3.LUT UR4, UR39, 0x2, URZ, 0xfc, !UPT ;  /* 0x0000000227047892 */ /* 0x000fc8000f8efcff */
[----:B------:R-:W-:-:S09]  /*2020*/  UISETP.NE.AND UP0, UPT, UR4, 0x2, UPT ;  /* 0x000000020400788c */ /* 0x000fd2000bf05270 */
[----:B------:R-:W-:Y:S05]  /*2030*/  BRA.U UP0, `(.L_x_36) ;  /* 0x0000000100047547 */ /* 0x000fea000b800000 */
[----:B------:R-:W-:Y:S05]  /*2040*/  BPT.TRAP 0x1 ;  /* 0x000000040000795c */ /* 0x000fea0000300000 */
.L_x_36:
[----:B------:R-:W-:Y:S04]  /*2050*/  BSSY.RECONVERGENT B0, `(.L_x_37) ;  /* 0x0000003000007945 */ /* 0x000fe80003800200 */
[----:B------:R-:W-:Y:S05]  /*2060*/  @P2 BRA `(.L_x_38) ;  /* 0x0000000000042947 */ /* 0x000fea0003800000 */
[----:B------:R-:W-:Y:S05]  /*2070*/  BPT.TRAP 0x1 ;  /* 0x000000040000795c */ /* 0x000fea0000300000 */
.L_x_38:
[----:B------:R-:W-:Y:S05]  /*2080*/  BSYNC.RECONVERGENT B0 ;  /* 0x0000000000007941 */ /* 0x000fea0003800200 */
.L_x_37:
        /* <DEDUP_REMOVED lines=13> */
[----:B------:R-:W-:Y:S01]  /*2160*/  UIADD3 UR16, UPT, UPT, UR26, 0x2400, UR16 ;  /* 0x000024001a107890 */ /* 0x000fe2000fffe010 */
[----:B------:R3:W4:Y:S01]  /*2170*/  SYNCS.PHASECHK.TRANS64.TRYWAIT P0, [UR4+0x68], R0 ;  /* 0x00006800ff0075a7 */ /* 0x0007220008001104 */
[----:B------:R-:W-:-:S02]  /*2180*/  UIADD3.X UR47, UPT, UPT, URZ, UR31, URZ, UP1, !UPT ;  /* 0x0000001fff2f7290 */ /* 0x000fc40008ffe4ff */
[----:B------:R-:W-:Y:S02]  /*2190*/  UPRMT UR7, URZ, 0x5410, UR14 ;  /* 0x00005410ff077896 */ /* 0x000fe4000800000e */
[----:B------:R-:W-:Y:S02]  /*21a0*/  UIADD3 UR8, UPT, UPT, UR26, 0x1c400, UR8 ;  /* 0x0001c4001a087890 */ /* 0x000fe4000fffe008 */
[----:B------:R-:W-:Y:S02]  /*21b0*/  UPRMT UR4, URZ, 0x5410, UR13 ;  /* 0x00005410ff047896 */ /* 0x000fe4000800000d */
[----:B------:R-:W-:Y:S01]  /*21c0*/  UIADD3.X UR45, UPT, UPT, URZ, UR31, URZ, UP0, !UPT ;  /* 0x0000001fff2d7290 */ /* 0x000fe200087fe4ff */
[----:B------:R-:W-:Y:S01]  /*21d0*/  UMOV UR32, 0x0 ;  /* 0x0000000000207882 */ /* 0x000fe20000000000 */
[----:B------:R-:W-:Y:S01]  /*21e0*/  UMOV UR33, 0x10000000 ;  /* 0x1000000000217882 */ /* 0x000fe20000000000 */
[----:B------:R-:W-:Y:S01]  /*21f0*/  UMOV UR19, UR35 ;  /* 0x0000002300137c82 */ /* 0x000fe20008000000 */
[----:B------:R-:W-:Y:S01]  /*2200*/  UMOV UR20, UR36 ;  /* 0x0000002400147c82 */ /* 0x000fe20008000000 */
[----:B------:R-:W-:Y:S01]  /*2210*/  UMOV UR12, UR36 ;  /* 0x00000024000c7c82 */ /* 0x000fe20008000000 */
[----:B------:R-:W-:Y:S01]  /*2220*/  UMOV UR9, UR17 ;  /* 0x0000001100097c82 */ /* 0x000fe20008000000 */
[----:B------:R-:W-:Y:S01]  /*2230*/  UMOV UR10, UR18 ;  /* 0x00000012000a7c82 */ /* 0x000fe20008000000 */
[----:B------:R3:W-:Y:S01]  /*2240*/  UTMALDG.3D.MULTICAST [UR16], [UR46], UR7, desc[UR32] ;  /* 0x000020102e0073b4 */ /* 0x0007e20008011807 */
[----:B------:R-:W-:Y:S01]  /*2250*/  UIADD3 UR6, UPT, UPT, UR6, 0x1, URZ ;  /* 0x0000000106067890 */ /* 0x000fe2000fffe0ff */
[----:B------:R-:W-:-:S03]  /*2260*/  UMOV UR34, UR42 ;  /* 0x0000002a00227c82 */ /* 0x000fc60008000000 */
[----:B------:R-:W-:Y:S01]  /*2270*/  UISETP.NE.AND UP0, UPT, UR6, UR5, UPT ;  /* 0x000000050600728c */ /* 0x000fe2000bf05270 */
[----:B------:R3:W-:Y:S08]  /*2280*/  UTMALDG.3D.MULTICAST [UR8], [UR44], UR4, desc[UR32] ;  /* 0x000020082c0073b4 */ /* 0x0007f00008011804 */
[----:B---3--:R-:W-:Y:S05]  /*2290*/  BRA.U UP0, `(.L_x_39) ;  /* 0xfffffffd00407547 */ /* 0x008fea000b83ffff */
.L_x_33:
[C---:B------:R-:W-:Y:S01]  /*22a0*/  LEA R3, R11.reuse, UR26, 0x3 ;  /* 0x0000001a0b037c11 */ /* 0x040fe2000f8e18ff */
[----:B------:R-:W-:Y:S01]  /*22b0*/  NOP ;  /* 0x0000000000007918 */ /* 0x000fe20000000000 */
[----:B-1----:R-:W-:Y:S02]  /*22c0*/  SHF.L.U32 R0, R10, 0x1f, RZ ;  /* 0x0000001f0a007819 */ /* 0x002fe400000006ff */
[----:B------:R-:W-:Y:S02]  /*22d0*/  LEA R4, R11, UR26, 0x4 ;  /* 0x0000001a0b047c11 */ /* 0x000fe4000f8e20ff */
[----:B--2-4-:R-:W1:Y:S02]  /*22e0*/  SYNCS.PHASECHK.TRANS64.TRYWAIT P0, [R3+URZ+0xf0], R0 ;  /* 0x0000f000030075a7 */ /* 0x014e6400080011ff */
[----:B-1----:R-:W-:Y:S05]  /*22f0*/  @!P0 BRA `(.L_x_40) ;  /* 0x0000004c00188947 */ /* 0x002fea0003800000 */
.L_x_115:
[----:B------:R-:W2:Y:S01]  /*2300*/  LDS.128 R4, [R4+0x180] ;  /* 0x0001800004047984 */ /* 0x000ea20000000c00 */
[----:B------:R-:W-:Y:S01]  /*2310*/  UISETP.GE.AND UP0, UPT, UR37, 0x1, UPT ;  /* 0x000000012500788c */ /* 0x000fe2000bf06270 */
[----:B------:R-:W-:Y:S01]  /*2320*/  @!PT LDS RZ, [RZ] ;  /* 0x00000000fffff984 */ /* 0x000fe20000000800 */
[----:B------:R-:W-:Y:S01]  /*2330*/  @!PT LDS RZ, [RZ] ;  /* 0x00000000fffff984 */ /* 0x000fe20000000800 */
[----:B------:R-:W-:Y:S01]  /*2340*/  @!PT LDS RZ, [RZ] ;  /* 0x00000000fffff984 */ /* 0x000fe20000000800 */
[----:B------:R-:W-:Y:S01]  /*2350*/  @!PT LDS RZ, [RZ] ;  /* 0x00000000fffff984 */ /* 0x000fe20000000800 */
[----:B------:R3:W-:Y:S06]  /*2360*/  MEMBAR.ALL.CTA ;  /* 0x0000000000007992 */ /* 0x0007ec0000008000 */
[----:B---3--:R-:W3:Y:S01]  /*2370*/  FENCE.VIEW.ASYNC.S ;  /* 0x00000000000073c6 */ /* 0x008ee20000000000 */
[----:B--2---:R-:W-:-:S13]  /*2380*/  LOP3.LUT P0, RZ, R6, 0x1, RZ, 0xc0, !PT ;  /* 0x0000000106ff7812 */ /* 0x004fda000780c0ff */
[----:B---3--:R-:W-:Y:S01]  /*2390*/  VOTEU.ANY UP1, P0 ;  /* 0x0000000000ff7886 */ /* 0x008fe20000020100 */
[----:B------:R-:W-:-:S13]  /*23a0*/  PLOP3.LUT P0, PT, PT, PT, UP1, 0x80, 0x8 ;  /* 0x000000000008781c */ /* 0x000fda0003f0f018 */
[----:B-1----:R-:W-:Y:S02]  /*23b0*/  @P0 LOP3.LUT R0, R5, 0xffff, RZ, 0xc0, !PT ;  /* 0x0000ffff05000812 */ /* 0x002fe400078ec0ff */
[----:B------:R-:W-:Y:S02]  /*23c0*/  @P0 MOV R2, R4 ;  /* 0x0000000400020202 */ /* 0x000fe40000000f00 */
[----:B------:R-:W-:Y:S01]  /*23d0*/  @P0 R2UR UR5, R0 ;  /* 0x00000000000502ca */ /* 0x000fe200000e0000 */
[----:B------:R-:W-:Y:S01]  /*23e0*/  VIADD R0, R3, 0x100 ;  /* 0x0000010003007836 */ /* 0x000fe20000000000 */
[----:B------:R-:W-:Y:S02]  /*23f0*/  @P0 SHF.R.U32.HI R4, RZ, 0x10, R5 ;  /* 0x00000010ff040819 */ /* 0x000fe40000011605 */
[----:B------:R-:W-:Y:S02]  /*2400*/  @P0 R2UR UR6, R2 ;  /* 0x00000000020602ca */ /* 0x000fe400000e0000 */
[----:B------:R-:W-:-:S02]  /*2410*/  PRMT R0, RZ, 0x654, R0 ;  /* 0x00000654ff007816 */ /* 0x000fc40000000000 */
[----:B------:R-:W-:Y:S02]  /*2420*/  @P0 R2UR UR4, R4 ;  /* 0x00000000040402ca */ /* 0x000fe400000e0000 */
[----:B------:R1:W-:Y:S03]  /*2430*/  SYNCS.ARRIVE.TRANS64.RED.A1T0 RZ, [R0+URZ], RZ ;  /* 0x000000ff00ff79a7 */ /* 0x0003e600081004ff */
[----:B------:R-:W-:-:S04]  /*2440*/  @UP1 UMOV UR40, UR5 ;  /* 0x0000000500281c82 */ /* 0x000fc80008000000 */
[----:B------:R-:W-:-:S04]  /*2450*/  @UP1 UMOV UR41, UR6 ;  /* 0x0000000600291c82 */ /* 0x000fc80008000000 */
[----:B------:R-:W-:Y:S01]  /*2460*/  @UP1 UMOV UR36, UR4 ;  /* 0x0000000400241c82 */ /* 0x000fe20008000000 */
[----:B------:R-:W-:Y:S05]  /*2470*/  BRA.U !UP0, `(.L_x_41) ;  /* 0x0000000108b87547 */ /* 0x000fea000b800000 */
[----:B------:R-:W2:Y:S01]  /*2480*/  LDCU.128 UR4, c[0x0][0xb10] ;  /* 0x00016200ff0477ac */ /* 0x000ea20008000c00 */
[----:B------:R-:W3:Y:S01]  /*2490*/  LDCU UR10, c[0x0][0xb20] ;  /* 0x00016400ff0a77ac */ /* 0x000ee20008000800 */
[----:B------:R-:W4:Y:S01]  /*24a0*/  LDCU UR11, c[0x0][0xb0c] ;  /* 0x00016180ff0b77ac */ /* 0x000f220008000800 */
[----:B------:R-:W1:Y:S01]  /*24b0*/  LDCU.64 UR8, c[0x0][0xb28] ;  /* 0x00016500ff0877ac */ /* 0x000e620008000a00 */
[----:B------:R-:W-:Y:S02]  /*24c0*/  UISETP.NE.AND UP3, UPT, UR37, 0x1, UPT ;  /* 0x000000012500788c */ /* 0x000fe4000bf65270 */
[----:B--2---:R-:W-:Y:S02]  /*24d0*/  UIMAD.WIDE.U32 UR32, UR23, UR7, URZ ;  /* 0x00000007172072a5 */ /* 0x004fe4000f8e00ff */
[----:B------:R-:W-:Y:S02]  /*24e0*/  UIMAD.WIDE.U32 UR16, UR40, UR7, URZ ;  /* 0x00000007281072a5 */ /* 0x000fe4000f8e00ff */
[----:B------:R-:W-:-:S02]  /*24f0*/  UIMAD.WIDE.U32 UR18, UR24, UR4, URZ ;  /* 0x00000004181272a5 */ /* 0x000fc4000f8e00ff */
[----:B------:R-:W-:Y:S01]  /*2500*/  UISETP.NE.AND UP0, UPT, UR6, 0x1, UPT ;  /* 0x000000010600788c */ /* 0x000fe2000bf05270 */
[----:B------:R-:W-:Y:S01]  /*2510*/  UMOV UR7, UR33 ;  /* 0x0000002100077c82 */ /* 0x000fe20008000000 */
[----:B----4-:R-:W-:Y:S02]  /*2520*/  UISETP.NE.AND UP2, UPT, UR11, 0x1, UPT ;  /* 0x000000010b00788c */ /* 0x010fe4000bf45270 */
[----:B---3--:R-:W-:Y:S02]  /*2530*/  USHF.R.U32.HI UR7, URZ, UR10, UR7 ;  /* 0x0000000aff077299 */ /* 0x008fe40008011607 */
[----:B------:R-:W-:Y:S02]  /*2540*/  USHF.R.U32.HI UR12, URZ, UR5, UR19 ;  /* 0x00000005ff0c7299 */ /* 0x000fe40008011613 */
[----:B------:R-:W-:Y:S02]  /*2550*/  USEL UR7, UR23, UR7, !UP0 ;  /* 0x0000000717077287 */ /* 0x000fe4000c000000 */
[----:B------:R-:W-:-:S02]  /*2560*/  USEL UR12, UR24, UR12, !UP2 ;  /* 0x0000000c180c7287 */ /* 0x000fc4000d000000 */
[----:B-1----:R-:W-:Y:S02]  /*2570*/  UIMAD.WIDE.U32 UR32, UR7, UR8, URZ ;  /* 0x00000008072072a5 */ /* 0x002fe4000f8e00ff */
        /* <DEDUP_REMOVED lines=30> */
.L_x_41:
[----:B------:R-:W2:Y:S02]  /*2760*/  LDCU UR4, c[0x0][0xb30] ;  /* 0x00016600ff0477ac */ /* 0x000ea40008000800 */
[----:B--2---:R-:W-:-:S09]  /*2770*/  UISETP.NE.AND UP0, UPT, UR4, 0x1, UPT ;  /* 0x000000010400788c */ /* 0x004fd2000bf05270 */
        /* <DEDUP_REMOVED lines=17> */
.L_x_42:
[----:B------:R-:W-:Y:S01]  /*2890*/  VIADD R11, R11, 0x1 ;  /* 0x000000010b0b7836 */ /* 0x000fe20000000000 */
[----:B------:R-:W-:Y:S01]  /*28a0*/  PLOP3.LUT P1, PT, PT, PT, PT, 0x80, 0x8 ;  /* 0x000000000008781c */ /* 0x000fe20003f2f070 */
[----:B------:R-:W-:Y:S02]  /*28b0*/  UIADD3 UR50, UPT, UPT, UR41, UR49, URZ ;  /* 0x0000003129327290 */ /* 0x000fe4000fffe0ff */
[----:B------:R-:W-:Y:S01]  /*28c0*/  UIADD3 UR51, UPT, UPT, UR40, UR48, URZ ;  /* 0x0000003028337290 */ /* 0x000fe2000fffe0ff */
[----:B------:R-:W-:-:S04]  /*28d0*/  ISETP.NE.AND P0, PT, R11, 0x2, PT ;  /* 0x000000020b00780c */ /* 0x000fc80003f05270 */
[----:B-1----:R-:W-:Y:S02]  /*28e0*/  SEL R0, RZ, 0x1, P0 ;  /* 0x00000001ff007807 */ /* 0x002fe40000000000 */
[----:B------:R-:W-:Y:S02]  /*28f0*/  SEL R11, R11, RZ, P0 ;  /* 0x000000ff0b0b7207 */ /* 0x000fe40000000000 */
[----:B------:R-:W-:Y:S01]  /*2900*/  LOP3.LUT R10, R10, R0, RZ, 0x3c, !PT ;  /* 0x000000000a0a7212 */ /* 0x000fe200078e3cff */
[----:B------:R-:W-:Y:S06]  /*2910*/  BRA.U UP1, `(.L_x_43) ;  /* 0xfffffff101507547 */ /* 0x000fec000b83ffff */
[----:B------:R-:W-:Y:S01]  /*2920*/  UIADD3 UR26, UPT, UPT, UR26, 0x68, URZ ;  /* 0x000000681a1a7890 */ /* 0x000fe2000fffe0ff */
[----:B------:R-:W-:-:S03]  /*2930*/  SHF.L.U32 R2, R12, 0x1f, RZ ;  /* 0x0000001f0c027819 */ /* 0x000fc600000006ff */
[----:B------:R-:W-:-:S09]  /*2940*/  ULEA UR4, UR42, UR26, 0x3 ;  /* 0x0000001a2a047291 */ /* 0x000fd2000f8e18ff */
[----:B------:R-:W1:Y:S02]  /*2950*/  SYNCS.PHASECHK.TRANS64.TRYWAIT P0, [UR4], R2 ;  /* 0x00000002ff0075a7 */ /* 0x000e640008001104 */
[----:B-1----:R-:W-:Y:S05]  /*2960*/  @!P0 BRA `(.L_x_44) ;  /* 0x0000004400908947 */ /* 0x002fea0003800000 */
.L_x_117:
[----:B------:R-:W-:-:S04]  /*2970*/  UIADD3 UR5, UPT, UPT, UR42, 0x1, URZ ;  /* 0x000000012a057890 */ /* 0x000fc8000fffe0ff */
[----:B------:R-:W-:-:S04]  /*2980*/  UISETP.NE.AND UP0, UPT, UR5, 0xd, UPT ;  /* 0x0000000d0500788c */ /* 0x000fc8000bf05270 */
[----:B------:R-:W-:Y:S02]  /*2990*/  USEL UR6, URZ, 0x1, UP0 ;  /* 0x00000001ff067887 */ /* 0x000fe40008000000 */
[----:B------:R-:W-:-:S04]  /*29a0*/  USEL UR5, UR5, URZ, UP0 ;  /* 0x000000ff05057287 */ /* 0x000fc80008000000 */
[----:B------:R-:W-:Y:S01]  /*29b0*/  ULEA UR4, UR5, UR26, 0x3 ;  /* 0x0000001a05047291 */ /* 0x000fe2000f8e18ff */
[----:B-1----:R-:W-:-:S04]  /*29c0*/  LOP3.LUT R2, R12, UR6, RZ, 0x3c, !PT ;  /* 0x000000060c027c12 */ /* 0x002fc8000f8e3cff */
[----:B------:R-:W-:-:S04]  /*29d0*/  SHF.L.U32 R3, R2, 0x1f, RZ ;  /* 0x0000001f02037819 */ /* 0x000fc800000006ff */
[----:B------:R-:W1:Y:S02]  /*29e0*/  SYNCS.PHASECHK.TRANS64.TRYWAIT P0, [UR4], R3 ;  /* 0x00000003ff0075a7 */ /* 0x000e640008001104 */
[----:B-1----:R-:W-:Y:S05]  /*29f0*/  @!P0 BRA `(.L_x_45) ;  /* 0x0000004400848947 */ /* 0x002fea0003800000 */
.L_x_119:
[----:B------:R-:W-:-:S04]  /*2a00*/  UIADD3 UR5, UPT, UPT, UR5, 0x1, URZ ;  /* 0x0000000105057890 */ /* 0x000fc8000fffe0ff */
[----:B------:R-:W-:-:S04]  /*2a10*/  UISETP.NE.AND UP0, UPT, UR5, 0xd, UPT ;  /* 0x0000000d0500788c */ /* 0x000fc8000bf05270 */
[----:B------:R-:W-:Y:S02]  /*2a20*/  USEL UR6, URZ, 0x1, UP0 ;  /* 0x00000001ff067887 */ /* 0x000fe40008000000 */
[----:B------:R-:W-:-:S04]  /*2a30*/  USEL UR5, UR5, URZ, UP0 ;  /* 0x000000ff05057287 */ /* 0x000fc80008000000 */
[----:B------:R-:W-:Y:S01]  /*2a40*/  ULEA UR4, UR5, UR26, 0x3 ;  /* 0x0000001a05047291 */ /* 0x000fe2000f8e18ff */
[----:B------:R-:W-:-:S04]  /*2a50*/  LOP3.LUT R2, R2, UR6, RZ, 0x3c, !PT ;  /* 0x0000000602027c12 */ /* 0x000fc8000f8e3cff */
[----:B-1----:R-:W-:-:S04]  /*2a60*/  SHF.L.U32 R3, R2, 0x1f, RZ ;  /* 0x0000001f02037819 */ /* 0x002fc800000006ff */
[----:B------:R-:W1:Y:S02]  /*2a70*/  SYNCS.PHASECHK.TRANS64.TRYWAIT P0, [UR4], R3 ;  /* 0x00000003ff0075a7 */ /* 0x000e640008001104 */
[----:B-1----:R-:W-:Y:S05]  /*2a80*/  @!P0 BRA `(.L_x_46) ;  /* 0x0000004400788947 */ /* 0x002fea0003800000 */
.L_x_121:
        /* <DEDUP_REMOVED lines=9> */
.L_x_123:
        /* <DEDUP_REMOVED lines=9> */
.L_x_125:
        /* <DEDUP_REMOVED lines=9> */
.L_x_127:
        /* <DEDUP_REMOVED lines=9> */
.L_x_129:
        /* <DEDUP_REMOVED lines=9> */
.L_x_131:
        /* <DEDUP_REMOVED lines=9> */
.L_x_133:
        /* <DEDUP_REMOVED lines=9> */
.L_x_135:
        /* <DEDUP_REMOVED lines=9> */
.L_x_137:
        /* <DEDUP_REMOVED lines=9> */
.L_x_139:
[----:B------:R-:W-:-:S04]  /*2fa0*/  UIADD3 UR5, UPT, UPT, UR5, 0x1, URZ ;  /* 0x0000000105057890 */ /* 0x000fc8000fffe0ff */
[----:B------:R-:W-:-:S04]  /*2fb0*/  UISETP.NE.AND UP0, UPT, UR5, 0xd, UPT ;  /* 0x0000000d0500788c */ /* 0x000fc8000bf05270 */
[----:B------:R-:W-:Y:S02]  /*2fc0*/  USEL UR4, URZ, 0x1, UP0 ;  /* 0x00000001ff047887 */ /* 0x000fe40008000000 */
[----:B------:R-:W-:-:S04]  /*2fd0*/  USEL UR5, UR5, URZ, UP0 ;  /* 0x000000ff05057287 */ /* 0x000fc80008000000 */
[----:B------:R-:W-:Y:S01]  /*2fe0*/  ULEA UR5, UR5, UR26, 0x3 ;  /* 0x0000001a05057291 */ /* 0x000fe2000f8e18ff */
[----:B------:R-:W-:-:S04]  /*2ff0*/  LOP3.LUT R2, R2, UR4, RZ, 0x3c, !PT ;  /* 0x0000000402027c12 */ /* 0x000fc8000f8e3cff */
[----:B------:R-:W-:Y:S01]  /*3000*/  SHF.L.U32 R2, R2, 0x1f, RZ ;  /* 0x0000001f02027819 */ /* 0x000fe200000006ff */
[----:B-1----:R-:W-:-:S07]  /*3010*/  IMAD.U32 R0, RZ, RZ, UR5 ;  /* 0x00000005ff007e24 */ /* 0x002fce000f8e00ff */
.L_x_56:
[----:B-1----:R1:W2:Y:S02]  /*3020*/  SYNCS.PHASECHK.TRANS64.TRYWAIT P0, [R0+URZ], R2 ;  /* 0x00000002000075a7 */ /* 0x0022a400080011ff */
[----:B--2---:R-:W-:Y:S05]  /*3030*/  @!P0 NANOSLEEP.SYNCS 0x989680 ;  /* 0x009896800000895d */ /* 0x004fea0003900000 */
[----:B------:R-:W2:Y:S02]  /*3040*/  @!P0 SYNCS.PHASECHK.TRANS64 P0, [R0+URZ], R2 ;  /* 0x00000002000085a7 */ /* 0x000ea400080010ff */
[----:B--2---:R-:W-:Y:S05]  /*3050*/  @P0 EXIT ;  /* 0x000000000000094d */ /* 0x004fea0003800000 */
[----:B------:R-:W-:Y:S05]  /*3060*/  BRA `(.L_x_56) ;  /* 0xfffffffc00ec7947 */ /* 0x000fea000383ffff */
.L_x_23:
[----:B------:R-:W-:-:S04]  /*3070*/  UISETP.NE.AND UP0, UPT, UR54, URZ, UPT ;  /* 0x000000ff3600728c */ /* 0x000fc8000bf05270 */
[----:B------:R-:W-:-:S09]  /*3080*/  UISETP.NE.OR UP0, UPT, UR10, 0x1, UP0 ;  /* 0x000000010a00788c */ /* 0x000fd20008705670 */
[----:B------:R-:W-:Y:S05]  /*3090*/  BRA.U UP0, `(.L_x_57) ;  /* 0x0000000500487547 */ /* 0x000fea000b800000 */
[----:B------:R-:W-:Y:S01]  /*30a0*/  ISETP.GE.U32.AND P2, PT, R0, 0x8, PT ;  /* 0x000000080000780c */ /* 0x000fe20003f46070 */
[----:B------:R-:W-:Y:S01]  /*30b0*/  IMAD.MOV.U32 R12, RZ, RZ, 0x1 ;  /* 0x00000001ff0c7424 */ /* 0x000fe200078e00ff */
[----:B------:R-:W-:Y:S02]  /*30c0*/  CS2R R10, SRZ ;  /* 0x00000000000a7805 */ /* 0x000fe4000001ff00 */
[----:B------:R-:W-:Y:S01]  /*30d0*/  CS2R R8, SRZ ;  /* 0x0000000000087805 */ /* 0x000fe2000001ff00 */
[----:B------:R-:W-:Y:S01]  /*30e0*/  UMOV UR4, 0x400 ;  /* 0x0000040000047882 */ /* 0x000fe20000000000 */
[----:B------:R-:W-:Y:S01]  /*30f0*/  UMOV UR6, URZ ;  /* 0x000000ff00067c82 */ /* 0x000fe20008000000 */
[----:B------:R-:W-:-:S12]  /*3100*/  ULEA UR54, UR54, UR4, 0x18 ;  /* 0x0000000436367291 */ /* 0x000fd8000f8ec0ff */
.L_x_61:
[----:B------:R-:W-:Y:S02]  /*3110*/  LEA R2, R8, UR54, 0x3 ;  /* 0x0000003608027c11 */ /* 0x000fe4000f8e18ff */
[----:B------:R-:W-:-:S03]  /*3120*/  SHF.L.U32 R4, R9, 0x1f, RZ ;  /* 0x0000001f09047819 */ /* 0x000fc600000006ff */
[----:B------:R-:W-:Y:S01]  /*3130*/  VIADD R5, R2, 0x160 ;  /* 0x0000016002057836 */ /* 0x000fe20000000000 */
[----:B------:R-:W2:Y:S02]  /*3140*/  SYNCS.PHASECHK.TRANS64.TRYWAIT P0, [R2+URZ+0x150], R4 ;  /* 0x00015004020075a7 */ /* 0x000ea400080011ff */
[----:B--2---:R-:W-:Y:S05]  /*3150*/  @!P0 BRA `(.L_x_58) ;  /* 0x0000004000b48947 */ /* 0x004fea0003800000 */
.L_x_140:
[----:B------:R-:W-:Y:S01]  /*3160*/  ULEA UR5, UR6, UR54, 0x3 ;  /* 0x0000003606057291 */ /* 0x000fe2000f8e18ff */
[----:B--2---:R-:W-:Y:S01]  /*3170*/  PRMT R2, RZ, 0x654, R5 ;  /* 0x00000654ff027816 */ /* 0x004fe20000000005 */
[----:B------:R-:W-:Y:S01]  /*3180*/  @!P2 IMAD.MOV.U32 R4, RZ, RZ, 0x10 ;  /* 0x00000010ff04a424 */ /* 0x000fe200078e00ff */
[----:B------:R-:W-:Y:S01]  /*3190*/  SHF.L.U32 R5, R12, 0x1f, RZ ;  /* 0x0000001f0c057819 */ /* 0x000fe200000006ff */
[----:B------:R-:W-:Y:S01]  /*31a0*/  UIADD3 UR4, UPT, UPT, UR5, 0xf0, URZ ;  /* 0x000000f005047890 */ /* 0x000fe2000fffe0ff */
[----:B------:R2:W-:Y:S05]  /*31b0*/  SYNCS.ARRIVE.TRANS64.RED.A1T0 RZ, [R2+URZ], RZ ;  /* 0x000000ff02ff79a7 */ /* 0x0005ea00081004ff */
[----:B------:R-:W-:Y:S01]  /*31c0*/  IMAD.U32 R6, RZ, RZ, UR4 ;  /* 0x00000004ff067e24 */ /* 0x000fe2000f8e00ff */
[----:B------:R-:W3:Y:S04]  /*31d0*/  SYNCS.PHASECHK.TRANS64.TRYWAIT P0, [UR5+0x100], R5 ;  /* 0x00010005ff0075a7 */ /* 0x000ee80008001105 */
[----:B------:R-:W-:Y:S01]  /*31e0*/  PRMT R6, R0, 0x654, R6 ;  /* 0x0000065400067816 */ /* 0x000fe20000000006 */
[----:B--23--:R-:W-:Y:S06]  /*31f0*/  @!P0 BRA `(.L_x_59) ;  /* 0x0000004000a08947 */ /* 0x00cfec0003800000 */
.L_x_142:
[----:B------:R-:W-:Y:S01]  /*3200*/  ULEA UR4, UR6, UR54, 0x4 ;  /* 0x0000003606047291 */ /* 0x000fe2000f8e20ff */
[----:B------:R-:W-:Y:S01]  /*3210*/  SEL R3, R6, R3, !P2 ;  /* 0x0000000306037207 */ /* 0x000fe20005000000 */
[----:B------:R-:W-:Y:S01]  /*3220*/  UIADD3 UR5, UPT, UPT, UR5, 0xf0, URZ ;  /* 0x000000f005057890 */ /* 0x000fe2000fffe0ff */
[----:B--2---:R-:W-:Y:S01]  /*3230*/  LEA R2, R11, UR54, 0x3 ;  /* 0x000000360b027c11 */ /* 0x004fe2000f8e18ff */
[----:B------:R-:W-:Y:S01]  /*3240*/  UIADD3 UR4, UPT, UPT, UR4, 0x180, URZ ;  /* 0x0000018004047890 */ /* 0x000fe2000fffe0ff */
[----:B------:R2:W-:Y:S01]  /*3250*/  @!P2 SYNCS.ARRIVE.TRANS64.RED RZ, [R3+URZ], R4 ;  /* 0x0000000403ffa9a7 */ /* 0x0005e200080004ff */
[----:B------:R-:W-:Y:S01]  /*3260*/  UIADD3 UR6, UPT, UPT, UR6, 0x1, URZ ;  /* 0x0000000106067890 */ /* 0x000fe2000fffe0ff */
[----:B------:R-:W-:-:S03]  /*3270*/  VIADD R8, R8, 0x1 ;  /* 0x0000000108087836 */ /* 0x000fc60000000000 */
[----:B------:R-:W-:Y:S02]  /*3280*/  UISETP.NE.AND UP0, UPT, UR6, 0x2, UPT ;  /* 0x000000020600788c */ /* 0x000fe4000bf05270 */
[----:B------:R-:W-:Y:S01]  /*3290*/  ISETP.NE.AND P0, PT, R8, 0x2, PT ;  /* 0x000000020800780c */ /* 0x000fe20003f05270 */
[----:B------:R-:W-:Y:S06]  /*32a0*/  UGETNEXTWORKID.BROADCAST [UR4], [UR5] ;  /* 0x00000000040073ca */ /* 0x000fec0008000100 */
[----:B------:R-:W-:Y:S02]  /*32b0*/  USEL UR4, URZ, 0x1, UP0 ;  /* 0x00000001ff047887 */ /* 0x000fe40008000000 */
[----:B------:R-:W-:-:S04]  /*32c0*/  USEL UR6, UR6, URZ, UP0 ;  /* 0x000000ff06067287 */ /* 0x000fc80008000000 */
[----:B------:R-:W-:Y:S02]  /*32d0*/  LOP3.LUT R12, R12, UR4, RZ, 0x3c, !PT ;  /* 0x000000040c0c7c12 */ /* 0x000fe4000f8e3cff */
[----:B--2---:R-:W-:-:S04]  /*32e0*/  SHF.L.U32 R4, R10, 0x1f, RZ ;  /* 0x0000001f0a047819 */ /* 0x004fc800000006ff */
[----:B------:R-:W2:Y:S02]  /*32f0*/  SYNCS.PHASECHK.TRANS64.TRYWAIT P1, [R2+URZ+0xf0], R4 ;  /* 0x0000f004020075a7 */ /* 0x000ea400080211ff */
[----:B--2---:R-:W-:Y:S05]  /*3300*/  @!P1 BRA `(.L_x_60) ;  /* 0x0000004000749947 */ /* 0x004fea0003800000 */
.L_x_143:
[C---:B--2---:R-:W-:Y:S01]  /*3310*/  LEA R4, R11.reuse, UR54, 0x4 ;  /* 0x000000360b047c11 */ /* 0x044fe2000f8e20ff */
[----:B------:R-:W-:Y:S01]  /*3320*/  VIADD R2, R2, 0x100 ;  /* 0x0000010002027836 */ /* 0x000fe20000000000 */
[----:B------:R-:W-:Y:S01]  /*3330*/  SEL R8, R8, RZ, P0 ;  /* 0x000000ff08087207 */ /* 0x000fe20000000000 */
[----:B------:R-:W-:-:S03]  /*3340*/  VIADD R11, R11, 0x1 ;  /* 0x000000010b0b7836 */ /* 0x000fc60000000000 */
[----:B------:R-:W2:Y:S01]  /*3350*/  LDS.128 R4, [R4+0x180] ;  /* 0x0001800004047984 */ /* 0x000ea20000000c00 */
[----:B------:R-:W-:Y:S02]  /*3360*/  PRMT R2, RZ, 0x654, R2 ;  /* 0x00000654ff027816 */ /* 0x000fe40000000002 */
[C---:B------:R-:W-:Y:S01]  /*3370*/  ISETP.NE.AND P1, PT, R11.reuse, 0x2, PT ;  /* 0x000000020b00780c */ /* 0x040fe20003f25270 */
[----:B------:R-:W-:Y:S01]  /*3380*/  @!PT LDS RZ, [RZ] ;  /* 0x00000000fffff984 */ /* 0x000fe20000000800 */
[----:B------:R-:W-:Y:S01]  /*3390*/  @!PT LDS RZ, [RZ] ;  /* 0x00000000fffff984 */ /* 0x000fe20000000800 */
[----:B------:R-:W-:Y:S01]  /*33a0*/  @!PT LDS RZ, [RZ] ;  /* 0x00000000fffff984 */ /* 0x000fe20000000800 */
[----:B------:R-:W-:Y:S01]  /*33b0*/  @!PT LDS RZ, [RZ] ;  /* 0x00000000fffff984 */ /* 0x000fe20000000800 */
[----:B------:R3:W-:Y:S06]  /*33c0*/  MEMBAR.ALL.CTA ;  /* 0x0000000000007992 */ /* 0x0007ec0000008000 */
[----:B---3--:R-:W3:Y:S01]  /*33d0*/  FENCE.VIEW.ASYNC.S ;  /* 0x00000000000073c6 */ /* 0x008ee20000000000 */
[----:B------:R-:W-:Y:S01]  /*33e0*/  SEL R11, R11, RZ, P1 ;  /* 0x000000ff0b0b7207 */ /* 0x000fe20000800000 */
[----:B---3--:R3:W-:Y:S01]  /*33f0*/  SYNCS.ARRIVE.TRANS64.RED.A1T0 RZ, [R2+URZ], RZ ;  /* 0x000000ff02ff79a7 */ /* 0x0087e200081004ff */
[----:B--2---:R-:W-:-:S02]  /*3400*/  LOP3.LUT P3, RZ, R6, 0x1, RZ, 0xc0, !PT ;  /* 0x0000000106ff7812 */ /* 0x004fc4000786c0ff */
[----:B------:R-:W-:-:S04]  /*3410*/  SEL R4, RZ, 0x1, P1 ;  /* 0x00000001ff047807 */ /* 0x000fc80000800000 */
[----:B------:R-:W-:Y:S02]  /*3420*/  LOP3.LUT R10, R10, R4, RZ, 0x3c, !PT ;  /* 0x000000040a0a7212 */ /* 0x000fe400078e3cff */
[----:B---3--:R-:W-:-:S04]  /*3430*/  SEL R2, RZ, 0x1, P0 ;  /* 0x00000001ff027807 */ /* 0x008fc80000000000 */
[----:B------:R-:W-:Y:S01]  /*3440*/  LOP3.LUT R9, R9, R2, RZ, 0x3c, !PT ;  /* 0x0000000209097212 */ /* 0x000fe200078e3cff */
[----:B------:R-:W-:Y:S06]  /*3450*/  @P3 BRA `(.L_x_61) ;  /* 0xfffffffc002c3947 */ /* 0x000fec000383ffff */
[----:B------:R-:W-:Y:S01]  /*3460*/  ULEA UR5, UR6, UR54, 0x3 ;  /* 0x0000003606057291 */ /* 0x000fe2000f8e18ff */
[----:B------:R-:W-:-:S08]  /*3470*/  SHF.L.U32 R2, R12, 0x1f, RZ ;  /* 0x0000001f0c027819 */ /* 0x000fd000000006ff */
[----:B------:R-:W2:Y:S02]  /*3480*/  SYNCS.PHASECHK.TRANS64 P0, [UR5+0x100], R2 ;  /* 0x00010002ff0075a7 */ /* 0x000ea40008001005 */
[----:B--2---:R-:W-:Y:S05]  /*3490*/  @P0 BRA `(.L_x_62) ;  /* 0x0000000000080947 */ /* 0x004fea0003800000 */
[----:B------:R-:W2:Y:S02]  /*34a0*/  SYNCS.PHASECHK.TRANS64.TRYWAIT P0, [UR5+0x100], R2 ;  /* 0x00010002ff0075a7 */ /* 0x000ea40008001105 */
[----:B--2---:R-:W-:Y:S05]  /*34b0*/  @!P0 BRA `(.L_x_63) ;  /* 0x00000040001c8947 */ /* 0x004fea0003800000 */
.L_x_62:
[----:B------:R-:W-:-:S04]  /*34c0*/  UIADD3 UR4, UPT, UPT, UR6, 0x1, URZ ;  /* 0x0000000106047890 */ /* 0x000fc8000fffe0ff */
[----:B------:R-:W-:-:S04]  /*34d0*/  UISETP.NE.AND UP0, UPT, UR4, 0x2, UPT ;  /* 0x000000020400788c */ /* 0x000fc8000bf05270 */
[----:B------:R-:W-:Y:S02]  /*34e0*/  USEL UR7, URZ, 0x1, UP0 ;  /* 0x00000001ff077887 */ /* 0x000fe40008000000 */
[----:B------:R-:W-:-:S04]  /*34f0*/  USEL UR4, UR4, URZ, UP0 ;  /* 0x000000ff04047287 */ /* 0x000fc80008000000 */
[----:B------:R-:W-:Y:S01]  /*3500*/  ULEA UR4, UR4, UR54, 0x3 ;  /* 0x0000003604047291 */ /* 0x000fe2000f8e18ff */
[----:B--2---:R-:W-:-:S04]  /*3510*/  LOP3.LUT R2, R12, UR7, RZ, 0x3c, !PT ;  /* 0x000000070c027c12 */ /* 0x004fc8000f8e3cff */
[----:B------:R-:W-:-:S04]  /*3520*/  SHF.L.U32 R0, R2, 0x1f, RZ ;  /* 0x0000001f02007819 */ /* 0x000fc800000006ff */
[----:B------:R-:W2:Y:S02]  /*3530*/  SYNCS.PHASECHK.TRANS64 P0, [UR4+0x100], R0 ;  /* 0x00010000ff0075a7 */ /* 0x000ea40008001004 */
[----:B-12---:R-:W-:Y:S05]  /*3540*/  @P0 EXIT ;  /* 0x000000000000094d */ /* 0x006fea0003800000 */
[----:B------:R-:W-:Y:S02]  /*3550*/  SHF.L.U32 R2, R2, 0x1f, RZ ;  /* 0x0000001f02027819 */ /* 0x000fe400000006ff */
[----:B------:R-:W-:-:S07]  /*3560*/  MOV R0, UR4 ;  /* 0x0000000400007c02 */ /* 0x000fce0008000f00 */
.L_x_64:
[----:B-1----:R1:W2:Y:S02]  /*3570*/  SYNCS.PHASECHK.TRANS64.TRYWAIT P0, [R0+URZ+0x100], R2 ;  /* 0x00010002000075a7 */ /* 0x0022a400080011ff */
[----:B--2---:R-:W-:Y:S05]  /*3580*/  @!P0 NANOSLEEP.SYNCS 0x989680 ;  /* 0x009896800000895d */ /* 0x004fea0003900000 */
[----:B------:R-:W2:Y:S02]  /*3590*/  @!P0 SYNCS.PHASECHK.TRANS64 P0, [R0+URZ+0x100], R2 ;  /* 0x00010002000085a7 */ /* 0x000ea400080010ff */
[----:B--2---:R-:W-:Y:S05]  /*35a0*/  @P0 EXIT ;  /* 0x000000000000094d */ /* 0x004fea0003800000 */
[----:B------:R-:W-:Y:S05]  /*35b0*/  BRA `(.L_x_64) ;  /* 0xfffffffc00ec7947 */ /* 0x000fea000383ffff */
.L_x_57:
[----:B------:R-:W-:Y:S05]  /*35c0*/  BRA.U UP6, `(.L_x_65) ;  /* 0x0000000d06d47547 */ /* 0x000fea000b800000 */
[----:B------:R-:W-:Y:S01]  /*35d0*/  UMOV UR4, 0x40 ;  /* 0x0000004000047882 */ /* 0x000fe20000000000 */
[----:B------:R-:W-:Y:S01]  /*35e0*/  NOP ;  /* 0x0000000000007918 */ /* 0x000fe20000000000 */
[----:B------:R-:W-:Y:S01]  /*35f0*/  ULEA UR4, UR54, UR4, 0x18 ;  /* 0x0000000436047291 */ /* 0x000fe2000f8ec0ff */
[----:B------:R-:W-:Y:S02]  /*3600*/  UMOV UR5, 0x400 ;  /* 0x0000040000057882 */ /* 0x000fe40000000000 */
[----:B------:R-:W-:-:S06]  /*3610*/  ULEA UR54, UR54, UR5, 0x18 ;  /* 0x0000000536367291 */ /* 0x000fcc000f8ec0ff */
[----:B------:R-:W2:Y:S02]  /*3620*/  LDS.U8 R0, [UR4+0x1c] ;  /* 0x00001c04ff007984 */ /* 0x000ea40008000000 */
[----:B--2---:R-:W-:-:S13]  /*3630*/  ISETP.NE.AND P0, PT, R0, RZ, PT ;  /* 0x000000ff0000720c */ /* 0x004fda0003f05270 */
[----:B------:R-:W-:Y:S05]  /*3640*/  @P0 BRA `(.L_x_66) ;  /* 0x0000000000580947 */ /* 0x000fea0003800000 */
[----:B------:R-:W-:-:S13]  /*3650*/  ELECT P0, URZ, PT ;  /* 0x0000000000ff782f */ /* 0x000fda0003800000 */
[----:B------:R-:W-:Y:S05]  /*3660*/  @!P0 BRA `(.L_x_67) ;  /* 0x0000000000608947 */ /* 0x000fea0003800000 */
[----:B------:R-:W-:Y:S01]  /*3670*/  UMOV UR5, 0x10 ;  /* 0x0000001000057882 */ /* 0x000fe20000000000 */
[----:B------:R-:W-:Y:S01]  /*3680*/  HFMA2 R0, -RZ, RZ, 0, 5.9604644775390625e-08 ;  /* 0x00000001ff007431 */ /* 0x000fe200000001ff */
[----:B------:R-:W-:-:S03]  /*3690*/  MOV R3, 0xffff ;  /* 0x0000ffff00037802 */ /* 0x000fc60000000f00 */
[----:B------:R-:W-:Y:S04]  /*36a0*/  DEPBAR.LE SB2, 0x36 ;  /* 0x0000ad800000791a */ /* 0x000fe80000000000 */
[----:B------:R-:W2:Y:S02]  /*36b0*/  UTCATOMSWS.FIND_AND_SET.ALIGN UP0, UR5, UR5 ;  /* 0x00000005000575e3 */ /* 0x000ea40008000800 */
[----:B--2---:R-:W-:Y:S01]  /*36c0*/  MOV R4, UR5 ;  /* 0x0000000500047c02 */ /* 0x004fe20008000f00 */
[----:B------:R-:W-:Y:S06]  /*36d0*/  BRA.U UP0, `(.L_x_68) ;  /* 0x0000000100187547 */ /* 0x000fec000b800000 */
.L_x_69:
[----:B------:R-:W-:Y:S05]  /*36e0*/  NANOSLEEP 0x64 ;  /* 0x000000640000795d */ /* 0x000fea0003800000 */
[----:B------:R-:W-:-:S05]  /*36f0*/  UMOV UR5, 0x10 ;  /* 0x0000001000057882 */ /* 0x000fca0000000000 */
[----:B------:R-:W-:Y:S04]  /*3700*/  DEPBAR.LE SB2, 0x36 ;  /* 0x0000ad800000791a */ /* 0x000fe80000000000 */
[----:B------:R-:W2:Y:S02]  /*3710*/  UTCATOMSWS.FIND_AND_SET.ALIGN UP0, UR5, UR5 ;  /* 0x00000005000575e3 */ /* 0x000ea40008000800 */
[----:B--2---:R-:W-:Y:S01]  /*3720*/  MOV R4, UR5 ;  /* 0x0000000500047c02 */ /* 0x004fe20008000f00 */
[----:B------:R-:W-:Y:S05]  /*3730*/  BRA.U !UP0, `(.L_x_69) ;  /* 0xfffffffd08e87547 */ /* 0x000fea000b83ffff */
.L_x_68:
[-C--:B------:R-:W-:Y:S02]  /*3740*/  SHF.L.U32 R3, R3, R4.reuse, RZ ;  /* 0x0000000403037219 */ /* 0x080fe400000006ff */
[----:B------:R-:W-:Y:S01]  /*3750*/  SHF.L.U32 R0, R0, R4, RZ ;  /* 0x0000000400007219 */ /* 0x000fe200000006ff */
[----:B------:R-:W-:Y:S02]  /*3760*/  IMAD.SHL.U32 R4, R4, 0x20, RZ ;  /* 0x0000002004047824 */ /* 0x000fe400078e00ff */
[----:B------:R2:W-:Y:S04]  /*3770*/  ATOMS.OR RZ, [UR4+0x14], R3 ;  /* 0x00001403ffff798c */ /* 0x0005e8000b000004 */
[----:B------:R2:W-:Y:S04]  /*3780*/  ATOMS.OR RZ, [UR4+0x18], R0 ;  /* 0x00001800ffff798c */ /* 0x0005e8000b000004 */
[----:B------:R2:W-:Y:S01]  /*3790*/  STS [UR54+0x1a0], R4 ;  /* 0x0001a004ff007988 */ /* 0x0005e20008000836 */
[----:B------:R-:W-:Y:S05]  /*37a0*/  BRA `(.L_x_67) ;  /* 0x0000000000107947 */ /* 0x000fea0003800000 */
.L_x_66:
[----:B------:R-:W-:Y:S02]  /*37b0*/  MOV R0, 0xffffffff ;  /* 0xffffffff00007802 */ /* 0x000fe40000000f00 */
[----:B------:R-:W-:-:S03]  /*37c0*/  MOV R4, 0x37f0 ;  /* 0x000037f000047802 */ /* 0x000fc60000000f00 */
[----:B------:R2:W-:Y:S04]  /*37d0*/  STS [UR54+0x1a0], R0 ;  /* 0x0001a000ff007988 */ /* 0x0005e80008000836 */
[----:B-12--5:R-:W-:Y:S05]  /*37e0*/  CALL.REL.NOINC `($__internal_1_$__cuda_sm10x_tcgen05_guardrail_trap_phase_invalid_during_alloc) ;  /* 0x00000040009c7944 */ /* 0x026fea0003c00000 */
.L_x_67:
[----:B------:R-:W-:Y:S05]  /*37f0*/  WARPSYNC.ALL ;  /* 0x0000000000007948 */ /* 0x000fea0003800000 */
[----:B------:R-:W3:Y:S01]  /*3800*/  S2UR UR5, SR_CgaCtaId ;  /* 0x00000000000579c3 */ /* 0x000ee20000008800 */
[----:B------:R-:W-:Y:S01]  /*3810*/  UMOV UR4, 0x400 ;  /* 0x0000040000047882 */ /* 0x000fe20000000000 */
[----:B------:R-:W-:-:S06]  /*3820*/  NOP ;  /* 0x0000000000007918 */ /* 0x000fcc0000000000 */
[----:B------:R-:W-:Y:S06]  /*3830*/  BAR.ARV 0x6, 0xa0 ;  /* 0x0182800000007b1d */ /* 0x000fec0000002000 */
[----:B------:R-:W4:Y:S01]  /*3840*/  LDCU UR7, c[0x0][0x38c] ;  /* 0x00007180ff0777ac */ /* 0x000f220008000800 */
[----:B------:R-:W-:Y:S01]  /*3850*/  LOP3.LUT R2, R2, 0xffff, RZ, 0xc0, !PT ;  /* 0x0000ffff02027812 */ /* 0x000fe200078ec0ff */
[----:B------:R-:W-:Y:S01]  /*3860*/  IMAD.MOV.U32 R11, RZ, RZ, 0x1 ;  /* 0x00000001ff0b7424 */ /* 0x000fe200078e00ff */
[----:B------:R-:W-:Y:S01]  /*3870*/  CS2R R8, SRZ ;  /* 0x0000000000087805 */ /* 0x000fe2000001ff00 */
[----:B------:R-:W1:Y:S01]  /*3880*/  LDCU UR6, c[0x0][0x38c] ;  /* 0x00007180ff0677ac */ /* 0x000e620008000800 */
[----:B------:R-:W-:Y:S01]  /*3890*/  R2UR UR9, R2 ;  /* 0x00000000020972ca */ /* 0x000fe200000e0000 */
[----:B------:R-:W-:Y:S01]  /*38a0*/  IMAD.MOV.U32 R10, RZ, RZ, RZ ;  /* 0x000000ffff0a7224 */ /* 0x000fe200078e00ff */
[----:B------:R-:W-:Y:S01]  /*38b0*/  UMOV UR16, URZ ;  /* 0x000000ff00107c82 */ /* 0x000fe20008000000 */
[----:B------:R-:W-:Y:S01]  /*38c0*/  UMOV UR15, URZ ;  /* 0x000000ff000f7c82 */ /* 0x000fe20008000000 */
[----:B---3--:R-:W-:Y:S01]  /*38d0*/  ULEA UR5, UR5, UR4, 0x18 ;  /* 0x0000000405057291 */ /* 0x008fe2000f8ec0ff */
[----:B------:R-:W-:Y:S01]  /*38e0*/  UMOV UR24, 0x0 ;  /* 0x0000000000187882 */ /* 0x000fe20000000000 */
[----:B------:R-:W-:-:S02]  /*38f0*/  UMOV UR25, 0x4100010 ;  /* 0x0410001000197882 */ /* 0x000fc40000000000 */
[----:B------:R-:W-:Y:S02]  /*3900*/  UIADD3 UR11, UPT, UPT, UR5, 0x2400, URZ ;  /* 0x00002400050b7890 */ /* 0x000fe4000fffe0ff */
[----:B------:R-:W-:Y:S02]  /*3910*/  UIADD3 UR12, UPT, UPT, UR5, 0x1c400, URZ ;  /* 0x0001c400050c7890 */ /* 0x000fe4000fffe0ff */
[----:B----4-:R-:W-:Y:S01]  /*3920*/  UIADD3 UR7, UPT, UPT, UR7, 0x7f, URZ ;  /* 0x0000007f07077890 */ /* 0x010fe2000fffe0ff */
[----:B--2---:R-:W2:Y:S01]  /*3930*/  LDS R0, [UR5+0x1a0] ;  /* 0x0001a005ff007984 */ /* 0x004ea20008000800 */
[----:B------:R-:W-:Y:S02]  /*3940*/  USHF.R.U32.HI UR11, URZ, 0x4, UR11 ;  /* 0x00000004ff0b7899 */ /* 0x000fe4000801160b */
[----:B------:R-:W-:Y:S02]  /*3950*/  USHF.R.S32.HI UR4, URZ, 0x1f, UR7 ;  /* 0x0000001fff047899 */ /* 0x000fe40008011407 */
[----:B------:R-:W-:-:S02]  /*3960*/  USHF.R.U32.HI UR12, URZ, 0x4, UR12 ;  /* 0x00000004ff0c7899 */ /* 0x000fc4000801160c */
[----:B------:R-:W-:Y:S02]  /*3970*/  ULEA.HI UR4, UR4, UR7, URZ, 0x7 ;  /* 0x0000000704047291 */ /* 0x000fe4000f8f38ff */
[----:B------:R-:W-:Y:S02]  /*3980*/  ULOP3.LUT UR11, UR11, 0x3fff, URZ, 0xc0, !UPT ;  /* 0x00003fff0b0b7892 */ /* 0x000fe4000f8ec0ff */
[----:B------:R-:W-:Y:S02]  /*3990*/  USHF.R.S32.HI UR4, URZ, 0x7, UR4 ;  /* 0x00000007ff047899 */ /* 0x000fe40008011404 */
[----:B------:R-:W-:Y:S02]  /*39a0*/  ULOP3.LUT UR12, UR12, 0x3fff, URZ, 0xc0, !UPT ;  /* 0x00003fff0c0c7892 */ /* 0x000fe4000f8ec0ff */
[----:B------:R-:W-:Y:S01]  /*39b0*/  UISETP.LT.AND UP0, UPT, UR4, 0x1, UPT ;  /* 0x000000010400788c */ /* 0x000fe2000bf01270 */
[----:B------:R-:W-:Y:S01]  /*39c0*/  UMOV UR22, 0x0 ;  /* 0x0000000000167882 */ /* 0x000fe20000000000 */
[----:B------:R-:W-:-:S02]  /*39d0*/  UMOV UR23, 0x4100010 ;  /* 0x0410001000177882 */ /* 0x000fc40000000000 */
[----:B------:R-:W-:Y:S02]  /*39e0*/  USEL UR10, UR4, 0x1, !UP0 ;  /* 0x00000001040a7887 */ /* 0x000fe4000c000000 */
[----:B------:R-:W-:Y:S02]  /*39f0*/  ULOP3.LUT UR11, UR11, 0x10000, URZ, 0xfc, !UPT ;  /* 0x000100000b0b7892 */ /* 0x000fe4000f8efcff */
[----:B------:R-:W-:Y:S02]  /*3a00*/  ULOP3.LUT UR12, UR12, 0x10000, URZ, 0xfc, !UPT ;  /* 0x000100000c0c7892 */ /* 0x000fe4000f8efcff */
[----:B------:R-:W-:Y:S02]  /*3a10*/  UIADD3 UR10, UPT, UPT, -UR10, URZ, URZ ;  /* 0x000000ff0a0a7290 */ /* 0x000fe4000fffe1ff */
[----:B-1----:R-:W-:Y:S01]  /*3a20*/  UISETP.GE.AND UP4, UPT, UR6, 0x1, UPT ;  /* 0x000000010600788c */ /* 0x002fe2000bf86270 */
[----:B------:R-:W-:Y:S01]  /*3a30*/  UMOV UR20, 0x0 ;  /* 0x0000000000147882 */ /* 0x000fe20000000000 */
[----:B------:R-:W-:Y:S01]  /*3a40*/  UMOV UR21, 0x4100010 ;  /* 0x0410001000157882 */ /* 0x000fe20000000000 */
[----:B------:R-:W-:Y:S01]  /*3a50*/  UMOV UR18, 0x0 ;  /* 0x0000000000127882 */ /* 0x000fe20000000000 */
[----:B------:R-:W-:Y:S01]  /*3a60*/  UMOV UR19, 0x4100010 ;  /* 0x0410001000137882 */ /* 0x000fe20000000000 */
[----:B--2---:R-:W-:-:S15]  /*3a70*/  R2UR UR17, R0 ;  /* 0x00000000001172ca */ /* 0x004fde00000e0000 */
.L_x_76:
[----:B------:R-:W-:Y:S02]  /*3a80*/  LEA R0, R10, UR5, 0x3 ;  /* 0x000000050a007c11 */ /* 0x000fe4000f8e18ff */
[----:B------:R-:W-:Y:S02]  /*3a90*/  SHF.L.U32 R2, R9, 0x1f, RZ ;  /* 0x0000001f09027819 */ /* 0x000fe400000006ff */
[----:B------:R-:W-:Y:S01]  /*3aa0*/  PLOP3.LUT P0, PT, PT, PT, UP4, 0x80, 0x8 ;  /* 0x000000000008781c */ /* 0x000fe20003f0f048 */
[----:B------:R-:W-:Y:S01]  /*3ab0*/  VIADD R3, R0, 0x100 ;  /* 0x0000010000037836 */ /* 0x000fe20000000000 */
[----:B-1----:R-:W1:Y:S02]  /*3ac0*/  SYNCS.PHASECHK.TRANS64.TRYWAIT P1, [R0+URZ+0xf0], R2 ;  /* 0x0000f002000075a7 */ /* 0x002e6400080211ff */
[----:B-1-3--:R-:W-:Y:S09]  /*3ad0*/  @!P1 BRA `(.L_x_70) ;  /* 0x0000003800ac9947 */ /* 0x00aff20003800000 */
.L_x_145:
[----:B------:R-:W-:Y:S01]  /*3ae0*/  LEA R4, R10, UR5, 0x4 ;  /* 0x000000050a047c11 */ /* 0x000fe2000f8e20ff */
[----:B------:R-:W-:Y:S01]  /*3af0*/  @UP4 ULEA UR6, UR15, UR5, 0x3 ;  /* 0x000000050f064291 */ /* 0x000fe2000f8e18ff */
[----:B------:R-:W-:Y:S01]  /*3b00*/  PLOP3.LUT P2, PT, PT, PT, PT, 0x80, 0x8 ;  /* 0x000000000008781c */ /* 0x000fe20003f4f070 */
[----:B------:R-:W-:Y:S01]  /*3b10*/  ULEA UR7, UR16, UR5, 0x3 ;  /* 0x0000000510077291 */ /* 0x000fe2000f8e18ff */
[----:B------:R-:W-:Y:S02]  /*3b20*/  PRMT R3, RZ, 0x654, R3 ;  /* 0x00000654ff037816 */ /* 0x000fe40000000003 */
[----:B------:R-:W2:Y:S01]  /*3b30*/  LDS.128 R4, [R4+0x180] ;  /* 0x0001800004047984 */ /* 0x000ea20000000c00 */
[----:B-1----:R-:W-:Y:S02]  /*3b40*/  @P0 SHF.L.U32 R2, R8, 0x1f, RZ ;  /* 0x0000001f08020819 */ /* 0x002fe400000006ff */
[----:B------:R-:W-:Y:S01]  /*3b50*/  SHF.L.U32 R0, R11, 0x1f, RZ ;  /* 0x0000001f0b007819 */ /* 0x000fe200000006ff */
[----:B------:R-:W-:Y:S01]  /*3b60*/  @!PT LDS RZ, [RZ] ;  /* 0x00000000fffff984 */ /* 0x000fe20000000800 */
[----:B------:R-:W-:Y:S01]  /*3b70*/  @!PT LDS RZ, [RZ] ;  /* 0x00000000fffff984 */ /* 0x000fe20000000800 */
[----:B------:R-:W-:Y:S01]  /*3b80*/  @!PT LDS RZ, [RZ] ;  /* 0x00000000fffff984 */ /* 0x000fe20000000800 */
[----:B------:R-:W-:Y:S01]  /*3b90*/  @!PT LDS RZ, [RZ] ;  /* 0x00000000fffff984 */ /* 0x000fe20000000800 */
[----:B------:R1:W-:Y:S06]  /*3ba0*/  MEMBAR.ALL.CTA ;  /* 0x0000000000007992 */ /* 0x0003ec0000008000 */
[----:B-1----:R-:W1:Y:S02]  /*3bb0*/  FENCE.VIEW.ASYNC.S ;  /* 0x00000000000073c6 */ /* 0x002e640000000000 */
[----:B-1----:R1:W-:Y:S01]  /*3bc0*/  SYNCS.ARRIVE.TRANS64.RED.A1T0 RZ, [R3+URZ], RZ ;  /* 0x000000ff03ff79a7 */ /* 0x0023e200081004ff */
[----:B------:R1:W3:Y:S01]  /*3bd0*/  @P0 SYNCS.PHASECHK.TRANS64.TRYWAIT P2, [UR6], R2 ;  /* 0x00000002ff0005a7 */ /* 0x0002e20008041106 */
[----:B------:R-:W-:Y:S01]  /*3be0*/  ULEA.HI UR6, UR16, UR16, URZ, 0x1 ;  /* 0x0000001010067291 */ /* 0x000fe2000f8f08ff */
[----:B--2---:R-:W-:-:S03]  /*3bf0*/  LOP3.LUT P1, RZ, R6, 0x1, RZ, 0xc0, !PT ;  /* 0x0000000106ff7812 */ /* 0x004fc6000782c0ff */
[----:B------:R-:W-:Y:S02]  /*3c00*/  USHF.L.U32 UR8, UR6, 0x5, URZ ;  /* 0x0000000506087899 */ /* 0x000fe400080006ff */
[----:B------:R-:W-:Y:S02]  /*3c10*/  ULOP3.LUT UR6, UR6, 0xffe, URZ, 0xc0, !UPT ;  /* 0x00000ffe06067892 */ /* 0x000fe4000f8ec0ff */
[----:B------:R-:W-:Y:S02]  /*3c20*/  ULOP3.LUT UR8, UR8, 0xffffffc0, URZ, 0xc0, !UPT ;  /* 0xffffffc008087892 */ /* 0x000fe4000f8ec0ff */
[----:B------:R-:W-:Y:S02]  /*3c30*/  UIADD3 UR6, UPT, UPT, -UR6, UR16, URZ ;  /* 0x0000001006067290 */ /* 0x000fe4000fffe1ff */
[----:B------:R-:W-:Y:S01]  /*3c40*/  UIADD3 UR8, UPT, UPT, UR17, UR8, URZ ;  /* 0x0000000811087290 */ /* 0x000fe2000fffe0ff */
[----:B------:R-:W2:Y:S03]  /*3c50*/  SYNCS.PHASECHK.TRANS64.TRYWAIT P0, [UR7+0x130], R0 ;  /* 0x00013000ff0075a7 */ /* 0x000ea60008001107 */
[----:B------:R-:W-:Y:S01]  /*3c60*/  ULEA UR8, UR6, UR8, 0x14 ;  /* 0x0000000806087291 */ /* 0x000fe2000f8ea0ff */
[----:B-123--:R-:W-:Y:S11]  /*3c70*/  @!P0 BRA `(.L_x_71) ;  /* 0x0000003800588947 */ /* 0x00eff60003800000 */
.L_x_147:
[----:B------:R-:W-:Y:S01]  /*3c80*/  IADD3 R10, PT, PT, R10, 0x1, RZ ;  /* 0x000000010a0a7810 */ /* 0x000fe20007ffe0ff */
[----:B------:R-:W-:Y:S06]  /*3c90*/  BRA.U !UP4, `(.L_x_72) ;  /* 0x000000010cc07547 */ /* 0x000fec000b800000 */
[----:B------:R-:W-:Y:S01]  /*3ca0*/  UPLOP3.LUT UP2, UPT, UPT, UPT, UPT, 0x40, 0x4 ;  /* 0x000000000004789c */ /* 0x000fe20003f4e870 */
[----:B------:R-:W-:Y:S01]  /*3cb0*/  UMOV UR14, UR10 ;  /* 0x0000000a000e7c82 */ /* 0x000fe20008000000 */
[----:B------:R-:W-:Y:S01]  /*3cc0*/  UMOV UR13, UR4 ;  /* 0x00000004000d7c82 */ /* 0x000fe20008000000 */
[----:B------:R-:W-:-:S08]  /*3cd0*/  UMOV UR42, UR15 ;  /* 0x0000000f002a7c82 */ /* 0x000fd00008000000 */
.L_x_75:
[----:B------:R-:W-:Y:S02]  /*3ce0*/  UIADD3 UR14, UPT, UPT, UR14, 0x1, URZ ;  /* 0x000000010e0e7890 */ /* 0x000fe4000fffe0ff */
[----:B--2---:R-:W-:Y:S02]  /*3cf0*/  ULEA UR6, UR42, UR5, 0x3 ;  /* 0x000000052a067291 */ /* 0x004fe4000f8e18ff */
[----:B------:R-:W-:Y:S01]  /*3d00*/  UISETP.NE.AND UP3, UPT, UR14, URZ, UPT ;  /* 0x000000ff0e00728c */ /* 0x000fe2000bf65270 */
[----:B---3--:R-:W-:Y:S10]  /*3d10*/  @P2 BRA `(.L_x_73) ;  /* 0x00000000000c2947 */ /* 0x008ff40003800000 */
[----:B-1----:R-:W-:Y:S04]  /*3d20*/  SHF.L.U32 R2, R8, 0x1f, RZ ;  /* 0x0000001f08027819 */ /* 0x002fe800000006ff */
[----:B------:R-:W1:Y:S02]  /*3d30*/  SYNCS.PHASECHK.TRANS64.TRYWAIT P0, [UR6], R2 ;  /* 0x00000002ff0075a7 */ /* 0x000e640008001106 */
[----:B-1----:R-:W-:Y:S05]  /*3d40*/  @!P0 BRA `(.L_x_74) ;  /* 0x00000038003c8947 */ /* 0x002fea0003800000 */
.L_x_73:
[----:B------:R-:W-:Y:S01]  /*3d50*/  UISETP.NE.AND UP0, UPT, UR13, 0x1, UPT ;  /* 0x000000010d00788c */ /* 0x000fe2000bf05270 */
[----:B------:R-:W-:Y:S01]  /*3d60*/  PLOP3.LUT P2, PT, PT, PT, PT, 0x80, 0x8 ;  /* 0x000000000008781c */ /* 0x000fe20003f4f070 */
[----:B------:R-:W-:Y:S02]  /*3d70*/  UIADD3 UR15, UPT, UPT, UR42, 0x1, URZ ;  /* 0x000000012a0f7890 */ /* 0x000fe4000fffe0ff */
[----:B------:R-:W-:Y:S02]  /*3d80*/  ULEA UR28, UR42, UR12, 0x9 ;  /* 0x0000000c2a1c7291 */ /* 0x000fe4000f8e48ff */
[----:B------:R-:W-:Y:S01]  /*3d90*/  UISETP.NE.AND UP1, UPT, UR15, 0xd, UPT ;  /* 0x0000000d0f00788c */ /* 0x000fe2000bf25270 */
[----:B------:R-:W-:Y:S01]  /*3da0*/  PLOP3.LUT P0, PT, PT, PT, UP0, 0x80, 0x8 ;  /* 0x000000000008781c */ /* 0x000fe20003f0f008 */
[----:B------:R-:W-:Y:S02]  /*3db0*/  UIADD3 UR40, UPT, UPT, UR28, 0x2, URZ ;  /* 0x000000021c287890 */ /* 0x000fe4000fffe0ff */
[----:B------:R-:W-:Y:S02]  /*3dc0*/  USEL UR27, URZ, 0x1, UP1 ;  /* 0x00000001ff1b7887 */ /* 0x000fe40008800000 */
[----:B------:R-:W-:Y:S02]  /*3dd0*/  USEL UR15, UR15, URZ, UP1 ;  /* 0x000000ff0f0f7287 */ /* 0x000fe40008800000 */
[----:B------:R-:W-:Y:S02]  /*3de0*/  UIADD3 UR36, UPT, UPT, UR28, 0x4, URZ ;  /* 0x000000041c247890 */ /* 0x000fe4000fffe0ff */
[----:B------:R-:W-:Y:S01]  /*3df0*/  @UP0 ULEA UR26, UR15, UR5, 0x3 ;  /* 0x000000050f1a0291 */ /* 0x000fe2000f8e18ff */
[----:B------:R-:W-:Y:S01]  /*3e00*/  LOP3.LUT R8, R8, UR27, RZ, 0x3c, !PT ;  /* 0x0000001b08087c12 */ /* 0x000fe2000f8e3cff */
[----:B------:R-:W-:Y:S02]  /*3e10*/  UIADD3 UR32, UPT, UPT, UR28, 0x6, URZ ;  /* 0x000000061c207890 */ /* 0x000fe4000fffe0ff */
[----:B------:R-:W-:Y:S01]  /*3e20*/  UIADD3 UR6, UPT, UPT, UR6, 0x68, URZ ;  /* 0x0000006806067890 */ /* 0x000fe2000fffe0ff */
[----:B-1----:R-:W-:Y:S01]  /*3e30*/  @P0 SHF.L.U32 R0, R8, 0x1f, RZ ;  /* 0x0000001f08000819 */ /* 0x002fe200000006ff */
[----:B------:R-:W-:Y:S01]  /*3e40*/  UIADD3 UR13, UPT, UPT, UR13, -0x1, URZ ;  /* 0xffffffff0d0d7890 */ /* 0x000fe2000fffe0ff */
[----:B------:R-:W-:Y:S02]  /*3e50*/  UMOV UR29, 0x40004040 ;  /* 0x40004040001d7882 */ /* 0x000fe40000000000 */
[----:B------:R2:W3:Y:S01]  /*3e60*/  @P0 SYNCS.PHASECHK.TRANS64.TRYWAIT P2, [UR26], R0 ;  /* 0x00000000ff0005a7 */ /* 0x0004e2000804111a */
[----:B------:R-:W-:Y:S01]  /*3e70*/  ULEA UR26, UR42, UR11, 0x9 ;  /* 0x0000000b2a1a7291 */ /* 0x000fe2000f8e48ff */
[----:B------:R-:W-:Y:S01]  /*3e80*/  UMOV UR27, 0x40004040 ;  /* 0x40004040001b7882 */ /* 0x000fe20000000000 */
[----:B------:R-:W-:Y:S02]  /*3e90*/  UMOV UR41, 0x40004040 ;  /* 0x4000404000297882 */ /* 0x000fe40000000000 */
[----:B------:R-:W-:Y:S02]  /*3ea0*/  UIADD3 UR38, UPT, UPT, UR26, 0x2, URZ ;  /* 0x000000021a267890 */ /* 0x000fe4000fffe0ff */
[----:B------:R-:W-:Y:S02]  /*3eb0*/  UIADD3 UR34, UPT, UPT, UR26, 0x4, URZ ;  /* 0x000000041a227890 */ /* 0x000fe4000fffe0ff */
[----:B------:R-:W-:Y:S01]  /*3ec0*/  UIADD3 UR30, UPT, UPT, UR26, 0x6, URZ ;  /* 0x000000061a1e7890 */ /* 0x000fe2000fffe0ff */
[----:B------:R2:W-:Y:S01]  /*3ed0*/  UTCQMMA gdesc[UR26], gdesc[UR28], tmem[UR8], tmem[UR24], idesc[UR25], UP2 ;  /* 0x00ff181c1a0075ea */ /* 0x0005e20009000308 */
[----:B------:R-:W-:Y:S01]  /*3ee0*/  UPLOP3.LUT UP2, UPT, UPT, UPT, UPT, 0x80, 0x8 ;  /* 0x000000000008789c */ /* 0x000fe20003f4f070 */
[----:B------:R-:W-:Y:S01]  /*3ef0*/  UMOV UR39, 0x40004040 ;  /* 0x4000404000277882 */ /* 0x000fe20000000000 */
[----:B------:R-:W-:Y:S01]  /*3f00*/  UMOV UR37, 0x40004040 ;  /* 0x4000404000257882 */ /* 0x000fe20000000000 */
[----:B------:R2:W-:Y:S01]  /*3f10*/  UTCQMMA gdesc[UR38], gdesc[UR40], tmem[UR8], tmem[UR22], idesc[UR23], UPT ;  /* 0x00ff1628260075ea */ /* 0x0005e2000b800308 */
[----:B------:R-:W-:Y:S01]  /*3f20*/  UMOV UR35, 0x40004040 ;  /* 0x4000404000237882 */ /* 0x000fe20000000000 */
[----:B------:R-:W-:Y:S01]  /*3f30*/  UMOV UR33, 0x40004040 ;  /* 0x4000404000217882 */ /* 0x000fe20000000000 */
[----:B------:R-:W-:Y:S01]  /*3f40*/  UMOV UR31, 0x40004040 ;  /* 0x40004040001f7882 */ /* 0x000fe20000000000 */
[----:B------:R2:W-:Y:S01]  /*3f50*/  UTCQMMA gdesc[UR34], gdesc[UR36], tmem[UR8], tmem[UR20], idesc[UR21], UPT ;  /* 0x00ff1424220075ea */ /* 0x0005e2000b800308 */
[----:B------:R2:W-:Y:S01]  /*3f60*/  UTCQMMA gdesc[UR30], gdesc[UR32], tmem[UR8], tmem[UR18], idesc[UR19], UPT ;  /* 0x00ff12201e0075ea */ /* 0x0005e2000b800308 */
[----:B------:R2:W-:Y:S01]  /*3f70*/  UTCBAR.MULTICAST [UR6], URZ, UR9 ;  /* 0x000000ff060073e9 */ /* 0x0005e20008000809 */
[----:B------:R-:W-:Y:S01]  /*3f80*/  UMOV UR42, UR15 ;  /* 0x0000000f002a7c82 */ /* 0x000fe20008000000 */
[----:B------:R-:W-:Y:S05]  /*3f90*/  BRA.U UP3, `(.L_x_75) ;  /* 0xfffffffd03507547 */ /* 0x000fea000b83ffff */
.L_x_72:
[----:B------:R-:W-:Y:S01]  /*3fa0*/  UIADD3 UR16, UPT, UPT, UR16, 0x1, URZ ;  /* 0x0000000110107890 */ /* 0x000fe2000fffe0ff */
[C---:B------:R-:W-:Y:S01]  /*3fb0*/  ISETP.NE.AND P0, PT, R10.reuse, 0x2, PT ;  /* 0x000000020a00780c */ /* 0x040fe20003f05270 */
[----:B------:R-:W-:Y:S02]  /*3fc0*/  UIADD3 UR7, UPT, UPT, UR7, 0x110, URZ ;  /* 0x0000011007077890 */ /* 0x000fe4000fffe0ff */
[----:B------:R-:W-:Y:S01]  /*3fd0*/  UISETP.NE.AND UP0, UPT, UR16, 0x4, UPT ;  /* 0x000000041000788c */ /* 0x000fe2000bf05270 */
[----:B-12---:R-:W-:Y:S02]  /*3fe0*/  SEL R0, RZ, 0x1, P0 ;  /* 0x00000001ff007807 */ /* 0x006fe40000000000 */
[----:B------:R-:W-:Y:S01]  /*3ff0*/  SEL R10, R10, RZ, P0 ;  /* 0x000000ff0a0a7207 */ /* 0x000fe20000000000 */
[----:B------:R-:W-:Y:S01]  /*4000*/  USEL UR6, URZ, 0x1, UP0 ;  /* 0x00000001ff067887 */ /* 0x000fe20008000000 */
[----:B------:R-:W-:Y:S01]  /*4010*/  LOP3.LUT R9, R9, R0, RZ, 0x3c, !PT ;  /* 0x0000000009097212 */ /* 0x000fe200078e3cff */
[----:B------:R-:W-:Y:S01]  /*4020*/  USEL UR16, UR16, URZ, UP0 ;  /* 0x000000ff10107287 */ /* 0x000fe20008000000 */
[----:B------:R1:W-:Y:S03]  /*4030*/  UTCBAR [UR7], URZ ;  /* 0x000000ff070073e9 */ /* 0x0003e600080000ff */
[----:B------:R-:W-:Y:S01]  /*4040*/  LOP3.LUT R11, R11, UR6, RZ, 0x3c, !PT ;  /* 0x000000060b0b7c12 */ /* 0x000fe2000f8e3cff */
[----:B------:R-:W-:Y:S07]  /*4050*/  @P1 BRA `(.L_x_76) ;  /* 0xfffffff800881947 */ /* 0x000fee000383ffff */
[----:B------:R-:W2:Y:S01]  /*4060*/  S2UR UR4, SR_CgaCtaId ;  /* 0x00000000000479c3 */ /* 0x000ea20000008800 */
[----:B------:R-:W-:Y:S01]  /*4070*/  ELECT P0, URZ, PT ;  /* 0x0000000000ff782f */ /* 0x000fe20003800000 */
[----:B------:R-:W-:Y:S01]  /*4080*/  IMAD.MOV.U32 R0, RZ, RZ, 0x1 ;  /* 0x00000001ff007424 */ /* 0x000fe200078e00ff */
[----:B------:R-:W-:Y:S01]  /*4090*/  UIADD3 UR5, UPT, UPT, UR5, 0x130, URZ ;  /* 0x0000013005057890 */ /* 0x000fe2000fffe0ff */
[----:B------:R-:W-:Y:S01]  /*40a0*/  SHF.L.U32 R2, R11, 0x1f, RZ ;  /* 0x0000001f0b027819 */ /* 0x000fe200000006ff */
[----:B------:R-:W-:-:S03]  /*40b0*/  UMOV UR6, 0x40 ;  /* 0x0000004000067882 */ /* 0x000fc60000000000 */
[----:B------:R-:W-:Y:S01]  /*40c0*/  UVIRTCOUNT.DEALLOC.SMPOOL 0x80 ;  /* 0x000000800000784c */ /* 0x000fe20000000000 */
[----:B--2---:R-:W-:Y:S02]  /*40d0*/  ULEA UR4, UR4, UR6, 0x18 ;  /* 0x0000000604047291 */ /* 0x004fe4000f8ec0ff */
[----:B------:R-:W-:-:S07]  /*40e0*/  ULEA UR6, UR16, UR5, 0x3 ;  /* 0x0000000510067291 */ /* 0x000fce000f8e18ff */
[----:B------:R2:W-:Y:S02]  /*40f0*/  @P0 STS.U8 [UR4+0x1c], R0 ;  /* 0x00001c00ff000988 */ /* 0x0005e40008000004 */
[----:B------:R-:W4:Y:S02]  /*4100*/  SYNCS.PHASECHK.TRANS64.TRYWAIT P0, [UR6], R2 ;  /* 0x00000002ff0075a7 */ /* 0x000f240008001106 */
[----:B--2-4-:R-:W-:Y:S05]  /*4110*/  @!P0 BRA `(.L_x_77) ;  /* 0x0000003400608947 */ /* 0x014fea0003800000 */
.L_x_150:
[----:B-1----:R-:W-:-:S04]  /*4120*/  UIADD3 UR7, UPT, UPT, UR16, 0x1, URZ ;  /* 0x0000000110077890 */ /* 0x002fc8000fffe0ff */
[----:B------:R-:W-:-:S04]  /*4130*/  UISETP.NE.AND UP0, UPT, UR7, 0x4, UPT ;  /* 0x000000040700788c */ /* 0x000fc8000bf05270 */
[----:B------:R-:W-:Y:S02]  /*4140*/  USEL UR8, URZ, 0x1, UP0 ;  /* 0x00000001ff087887 */ /* 0x000fe40008000000 */
[----:B------:R-:W-:-:S04]  /*4150*/  USEL UR7, UR7, URZ, UP0 ;  /* 0x000000ff07077287 */ /* 0x000fc80008000000 */
[----:B------:R-:W-:Y:S01]  /*4160*/  ULEA UR6, UR7, UR5, 0x3 ;  /* 0x0000000507067291 */ /* 0x000fe2000f8e18ff */
[----:B--2---:R-:W-:-:S04]  /*4170*/  LOP3.LUT R2, R11, UR8, RZ, 0x3c, !PT ;  /* 0x000000080b027c12 */ /* 0x004fc8000f8e3cff */
[----:B------:R-:W-:-:S04]  /*4180*/  SHF.L.U32 R3, R2, 0x1f, RZ ;  /* 0x0000001f02037819 */ /* 0x000fc800000006ff */
[----:B------:R-:W1:Y:S02]  /*4190*/  SYNCS.PHASECHK.TRANS64.TRYWAIT P0, [UR6], R3 ;  /* 0x00000003ff0075a7 */ /* 0x000e640008001106 */
[----:B-1----:R-:W-:Y:S05]  /*41a0*/  @!P0 BRA `(.L_x_78) ;  /* 0x0000003400548947 */ /* 0x002fea0003800000 */
.L_x_152:
        /* <DEDUP_REMOVED lines=9> */
.L_x_154:
[----:B------:R-:W-:-:S04]  /*4240*/  UIADD3 UR7, UPT, UPT, UR7, 0x1, URZ ;  /* 0x0000000107077890 */ /* 0x000fc8000fffe0ff */
[----:B------:R-:W-:-:S04]  /*4250*/  UISETP.NE.AND UP0, UPT, UR7, 0x4, UPT ;  /* 0x000000040700788c */ /* 0x000fc8000bf05270 */
[----:B------:R-:W-:Y:S02]  /*4260*/  USEL UR6, URZ, 0x1, UP0 ;  /* 0x00000001ff067887 */ /* 0x000fe40008000000 */
[----:B------:R-:W-:-:S04]  /*4270*/  USEL UR7, UR7, URZ, UP0 ;  /* 0x000000ff07077287 */ /* 0x000fc80008000000 */
[----:B------:R-:W-:Y:S01]  /*4280*/  ULEA UR7, UR7, UR5, 0x3 ;  /* 0x0000000507077291 */ /* 0x000fe2000f8e18ff */
[----:B------:R-:W-:-:S04]  /*4290*/  LOP3.LUT R2, R2, UR6, RZ, 0x3c, !PT ;  /* 0x0000000602027c12 */ /* 0x000fc8000f8e3cff */
[----:B------:R-:W-:-:S04]  /*42a0*/  SHF.L.U32 R2, R2, 0x1f, RZ ;  /* 0x0000001f02027819 */ /* 0x000fc800000006ff */
[----:B------:R-:W2:Y:S02]  /*42b0*/  SYNCS.PHASECHK.TRANS64.TRYWAIT P0, [UR7], R2 ;  /* 0x00000002ff0075a7 */ /* 0x000ea40008001107 */
[----:B--2---:R-:W-:Y:S05]  /*42c0*/  @!P0 BRA `(.L_x_80) ;  /* 0x00000034003c8947 */ /* 0x004fea0003800000 */
.L_x_156:
[----:B------:R-:W-:Y:S01]  /*42d0*/  NOP ;  /* 0x0000000000007918 */ /* 0x000fe20000000000 */
[----:B-1----:R-:W1:Y:S01]  /*42e0*/  LDS R0, [UR4+0x14] ;  /* 0x00001404ff007984 */ /* 0x002e620008000800 */
[----:B------:R-:W-:Y:S01]  /*42f0*/  ULOP3.LUT UR6, UR17, 0xffff, URZ, 0xc0, !UPT ;  /* 0x0000ffff11067892 */ /* 0x000fe2000f8ec0ff */
[----:B------:R-:W-:Y:S01]  /*4300*/  UMOV UR8, 0xffff ;  /* 0x0000ffff00087882 */ /* 0x000fe20000000000 */
[----:B------:R-:W-:Y:S02]  /*4310*/  UMOV UR5, 0x1 ;  /* 0x0000000100057882 */ /* 0x000fe40000000000 */
[----:B------:R-:W-:-:S04]  /*4320*/  USHF.R.U32.HI UR6, URZ, 0x5, UR6 ;  /* 0x00000005ff067899 */ /* 0x000fc80008011606 */
[----:B------:R-:W-:Y:S02]  /*4330*/  USHF.L.U32 UR8, UR8, UR6, URZ ;  /* 0x0000000608087299 */ /* 0x000fe400080006ff */
[----:B------:R-:W-:-:S04]  /*4340*/  USHF.L.U32 UR5, UR5, UR6, URZ ;  /* 0x0000000605057299 */ /* 0x000fc800080006ff */
[----:B-1----:R-:W-:-:S04]  /*4350*/  LOP3.LUT R0, R0, UR8, RZ, 0xc0, !PT ;  /* 0x0000000800007c12 */ /* 0x002fc8000f8ec0ff */
[----:B------:R-:W-:-:S13]  /*4360*/  ISETP.NE.AND P0, PT, R0, UR8, PT ;  /* 0x0000000800007c0c */ /* 0x000fda000bf05270 */
[----:B------:R-:W-:Y:S05]  /*4370*/  @P0 BRA `(.L_x_81) ;  /* 0x0000000000580947 */ /* 0x000fea0003800000 */
[----:B------:R-:W1:Y:S02]  /*4380*/  LDS R0, [UR4+0x18] ;  /* 0x00001804ff007984 */ /* 0x000e640008000800 */
[----:B-1----:R-:W-:-:S04]  /*4390*/  LOP3.LUT R0, R0, UR5, RZ, 0xc0, !PT ;  /* 0x0000000500007c12 */ /* 0x002fc8000f8ec0ff */
[----:B------:R-:W-:-:S13]  /*43a0*/  ISETP.NE.AND P0, PT, R0, UR5, PT ;  /* 0x0000000500007c0c */ /* 0x000fda000bf05270 */
[----:B------:R-:W-:Y:S05]  /*43b0*/  @P0 BRA `(.L_x_82) ;  /* 0x00000000003c0947 */ /* 0x000fea0003800000 */
[----:B------:R-:W1:Y:S01]  /*43c0*/  S2R R2, SR_LANEID ;  /* 0x0000000000027919 */ /* 0x000e620000000000 */
[----:B------:R-:W-:Y:S01]  /*43d0*/  ULOP3.LUT UR8, URZ, UR8, URZ, 0x33, !UPT ;  /* 0x00000008ff087292 */ /* 0x000fe2000f8e33ff */
[----:B------:R-:W-:Y:S02]  /*43e0*/  VOTEU.ANY UR7, UPT, PT ;  /* 0x0000000000077886 */ /* 0x000fe400038e0100 */
[----:B------:R-:W-:-:S03]  /*43f0*/  UFLO.U32 UR7, UR7 ;  /* 0x00000007000772bd */ /* 0x000fc600080e0000 */
[----:B------:R-:W-:-:S04]  /*4400*/  IMAD.U32 R0, RZ, RZ, UR8 ;  /* 0x00000008ff007e24 */ /* 0x000fc8000f8e00ff */
[----:B------:R2:W4:Y:S02]  /*4410*/  REDUX UR6, R0 ;  /* 0x00000000000673c4 */ /* 0x0005240000000000 */
[----:B------:R1:W-:Y:S02]  /*4420*/  UTCATOMSWS.AND URZ, UR8 ;  /* 0x0000000800ff79e3 */ /* 0x0003e40008000000 */
[----:B-1----:R-:W-:Y:S02]  /*4430*/  ISETP.EQ.U32.AND P0, PT, R2, UR7, PT ;  /* 0x0000000702007c0c */ /* 0x002fe4000bf02070 */
[----:B--2---:R-:W-:Y:S02]  /*4440*/  LOP3.LUT R0, RZ, UR5, RZ, 0x33, !PT ;  /* 0x00000005ff007c12 */ /* 0x004fe4000f8e33ff */
[----:B----4-:R-:W-:Y:S02]  /*4450*/  MOV R2, UR6 ;  /* 0x0000000600027c02 */ /* 0x010fe40008000f00 */
[----:B------:R-:W1:Y:S07]  /*4460*/  REDUX UR5, R0 ;  /* 0x00000000000573c4 */ /* 0x000e6e0000000000 */
[----:B------:R2:W-:Y:S01]  /*4470*/  @P0 ATOMS.AND RZ, [UR4+0x14], R2 ;  /* 0x00001402ffff098c */ /* 0x0005e2000a800004 */
[----:B-1----:R-:W-:-:S05]  /*4480*/  IMAD.U32 R0, RZ, RZ, UR5 ;  /* 0x00000005ff007e24 */ /* 0x002fca000f8e00ff */
[----:B------:R2:W-:Y:S01]  /*4490*/  @P0 ATOMS.AND RZ, [UR4+0x18], R0 ;  /* 0x00001800ffff098c */ /* 0x0005e2000a800004 */
[----:B------:R-:W-:Y:S05]  /*44a0*/  BRA `(.L_x_83) ;  /* 0x0000000000147947 */ /* 0x000fea0003800000 */
.L_x_82:
[----:B------:R-:W-:Y:S02]  /*44b0*/  MOV R2, 0x44d0 ;  /* 0x000044d000027802 */ /* 0x000fe40000000f00 */
[----:B---3-5:R-:W-:Y:S05]  /*44c0*/  CALL.REL.NOINC `($__internal_0_$__cuda_sm10x_tcgen05_guardrail_trap_col_being_dealloced_not_returned_by_alloc) ;  /* 0x0000003400587944 */ /* 0x028fea0003c00000 */
[----:B------:R-:W-:Y:S05]  /*44d0*/  BRA `(.L_x_83) ;  /* 0x0000000000087947 */ /* 0x000fea0003800000 */
.L_x_81:
[----:B------:R-:W-:Y:S02]  /*44e0*/  MOV R2, 0x4500 ;  /* 0x0000450000027802 */ /* 0x000fe40000000f00 */
[----:B---3-5:R-:W-:Y:S05]  /*44f0*/  CALL.REL.NOINC `($__internal_2_$__cuda_sm10x_tcgen05_guardrail_trap_unallocated_columns_being_dealloced) ;  /* 0x0000003400647944 */ /* 0x028fea0003c00000 */
.L_x_83:
[----:B------:R-:W-:Y:S01]  /*4500*/  NOP ;  /* 0x0000000000007918 */ /* 0x000fe20000000000 */
[----:B------:R-:W-:Y:S05]  /*4510*/  EXIT ;  /* 0x000000000000794d */ /* 0x000fea0003800000 */
.L_x_65:
[----:B------:R-:W-:-:S09]  /*4520*/  UISETP.NE.OR UP0, UPT, UR10, 0x3, !UP5 ;  /* 0x000000030a00788c */ /* 0x000fd2000ef05670 */
[----:B------:R-:W-:Y:S05]  /*4530*/  BRA.U UP0, `(.L_x_84) ;  /* 0x0000000900e87547 */ /* 0x000fea000b800000 */
[----:B------:R-:W2:Y:S01]  /*4540*/  LDCU UR25, c[0x0][0x370] ;  /* 0x00006e00ff1977ac */ /* 0x000ea20008000800 */
[----:B------:R-:W3:Y:S01]  /*4550*/  LDC.64 R16, c[0x0][0x348] ;  /* 0x0000d200ff107b82 */ /* 0x000ee20000000a00 */
[----:B------:R-:W-:Y:S02]  /*4560*/  HFMA2 R13, -RZ, RZ, 0, 0 ;  /* 0x00000000ff0d7431 */ /* 0x000fe400000001ff */
[----:B------:R-:W-:Y:S01]  /*4570*/  IMAD.MOV.U32 R15, RZ, RZ, 0x1 ;  /* 0x00000001ff0f7424 */ /* 0x000fe200078e00ff */
[----:B------:R-:W2:Y:S01]  /*4580*/  LDCU.128 UR20, c[0x0][0xb10] ;  /* 0x00016200ff1477ac */ /* 0x000ea20008000c00 */
[----:B------:R-:W-:Y:S01]  /*4590*/  IMAD.MOV.U32 R14, RZ, RZ, RZ ;  /* 0x000000ffff0e7224 */ /* 0x000fe200078e00ff */
[----:B------:R-:W-:Y:S01]  /*45a0*/  MOV R12, 0x1000 ;  /* 0x00001000000c7802 */ /* 0x000fe20000000f00 */
[----:B------:R-:W4:Y:S01]  /*45b0*/  LDCU UR24, c[0x0][0x374] ;  /* 0x00006e80ff1877ac */ /* 0x000f220008000800 */
[----:B------:R-:W1:Y:S01]  /*45c0*/  LDC.64 R2, c[0x0][0x888] ;  /* 0x00022200ff027b82 */ /* 0x000e620000000a00 */
[----:B------:R-:W4:Y:S01]  /*45d0*/  LDCU UR13, c[0x0][0xb0c] ;  /* 0x00016180ff0d77ac */ /* 0x000f220008000800 */
[----:B------:R-:W4:Y:S06]  /*45e0*/  LDCU UR18, c[0x0][0xb20] ;  /* 0x00016400ff1277ac */ /* 0x000f2c0008000800 */
[----:B------:R-:W1:Y:S01]  /*45f0*/  LDC.64 R4, c[0x0][0x890] ;  /* 0x00022400ff047b82 */ /* 0x000e620000000a00 */
[----:B------:R-:W3:Y:S01]  /*4600*/  LDCU UR4, c[0x0][0xb30] ;  /* 0x00016600ff0477ac */ /* 0x000ee20008000800 */
[----:B------:R-:W-:Y:S01]  /*4610*/  UMOV UR19, 0x400 ;  /* 0x0000040000137882 */ /* 0x000fe20000000000 */
[----:B------:R-:W-:-:S02]  /*4620*/  UISETP.GE.AND UP0, UPT, UR37, 0x1, UPT ;  /* 0x000000012500788c */ /* 0x000fc4000bf06270 */
[----:B------:R-:W-:Y:S02]  /*4630*/  ULEA UR19, UR54, UR19, 0x18 ;  /* 0x0000001336137291 */ /* 0x000fe4000f8ec0ff */
[----:B------:R-:W-:Y:S02]  /*4640*/  UP2UR UR5, UPR, URZ, 0x1 ;  /* 0x00000001ff057883 */ /* 0x000fe40008000000 */
[----:B--2---:R-:W-:Y:S02]  /*4650*/  UIMAD.WIDE.U32 UR10, UR25, UR20, URZ ;  /* 0x00000014190a72a5 */ /* 0x004fe4000f8e00ff */
[----:B------:R-:W-:Y:S02]  /*4660*/  UIADD3 UR5, UPT, UPT, UR19, 0xd0, URZ ;  /* 0x000000d013057890 */ /* 0x000fe4000fffe0ff */
[----:B----4-:R-:W-:Y:S02]  /*4670*/  UIMAD.WIDE.U32 UR8, UR24, UR23, URZ ;  /* 0x00000017180872a5 */ /* 0x010fe4000f8e00ff */
[----:B------:R-:W-:-:S02]  /*4680*/  UPLOP3.LUT UP3, UPT, UPT, UPT, UPT, 0x40, 0x4 ;  /* 0x000000000004789c */ /* 0x000fc40003f6e870 */
[----:B------:R-:W-:Y:S01]  /*4690*/  UISETP.NE.AND UP4, UPT, UR37, 0x1, UPT ;  /* 0x000000012500788c */ /* 0x000fe2000bf85270 */
[----:B------:R-:W2:Y:S01]  /*46a0*/  LDCU.64 UR6, c[0x0][0xb28] ;  /* 0x00016500ff0677ac */ /* 0x000ea20008000a00 */
[----:B------:R-:W-:Y:S02]  /*46b0*/  UISETP.NE.AND UP6, UPT, UR13, 0x1, UPT ;  /* 0x000000010d00788c */ /* 0x000fe4000bfc5270 */
[----:B------:R-:W-:Y:S02]  /*46c0*/  UISETP.NE.AND UP5, UPT, UR22, 0x1, UPT ;  /* 0x000000011600788c */ /* 0x000fe4000bfa5270 */
[----:B------:R-:W-:Y:S02]  /*46d0*/  UPRMT UR54, UR54, 0x654, UR5 ;  /* 0x0000065436367896 */ /* 0x000fe40008000005 */
[----:B------:R-:W-:Y:S02]  /*46e0*/  USHF.R.U32.HI UR28, URZ, UR21, UR11 ;  /* 0x00000015ff1c7299 */ /* 0x000fe4000801160b */
[----:B------:R-:W-:-:S02]  /*46f0*/  USHF.R.U32.HI UR27, URZ, UR18, UR9 ;  /* 0x00000012ff1b7299 */ /* 0x000fc40008011609 */
[----:B---3--:R-:W-:-:S11]  /*4700*/  UISETP.NE.AND UP2, UPT, UR4, 0x1, UPT ;  /* 0x000000010400788c */ /* 0x008fd6000bf45270 */
.L_x_92:
[C---:B------:R-:W-:Y:S02]  /*4710*/  LEA R7, R14.reuse, UR19, 0x3 ;  /* 0x000000130e077c11 */ /* 0x040fe4000f8e18ff */
[----:B------:R-:W-:Y:S02]  /*4720*/  SHF.L.U32 R0, R13, 0x1f, RZ ;  /* 0x0000001f0d007819 */ /* 0x000fe400000006ff */
[----:B------:R-:W-:Y:S02]  /*4730*/  LEA R8, R14, UR19, 0x4 ;  /* 0x000000130e087c11 */ /* 0x000fe4000f8e20ff */
[----:B---3--:R-:W3:Y:S02]  /*4740*/  SYNCS.PHASECHK.TRANS64.TRYWAIT P0, [R7+URZ+0xf0], R0 ;  /* 0x0000f000070075a7 */ /* 0x008ee400080011ff */
[----:B---3--:R-:W-:Y:S05]  /*4750*/  @!P0 BRA `(.L_x_85) ;  /* 0x0000003000308947 */ /* 0x008fea0003800000 */
.L_x_157:
[----:B------:R-:W4:Y:S01]  /*4760*/  LDS.128 R8, [R8+0x180] ;  /* 0x0001800008087984 */ /* 0x000f220000000c00 */
[----:B------:R-:W-:Y:S01]  /*4770*/  UISETP.GE.AND UP0, UPT, UR37, 0x1, UPT ;  /* 0x000000012500788c */ /* 0x000fe2000bf06270 */
[----:B------:R-:W-:Y:S01]  /*4780*/  @!PT LDS RZ, [RZ] ;  /* 0x00000000fffff984 */ /* 0x000fe20000000800 */
[----:B------:R-:W-:Y:S01]  /*4790*/  @!PT LDS RZ, [RZ] ;  /* 0x00000000fffff984 */ /* 0x000fe20000000800 */
[----:B------:R-:W-:Y:S01]  /*47a0*/  @!PT LDS RZ, [RZ] ;  /* 0x00000000fffff984 */ /* 0x000fe20000000800 */
[----:B------:R-:W-:Y:S01]  /*47b0*/  @!PT LDS RZ, [RZ] ;  /* 0x00000000fffff984 */ /* 0x000fe20000000800 */
[----:B------:R1:W-:Y:S06]  /*47c0*/  MEMBAR.ALL.CTA ;  /* 0x0000000000007992 */ /* 0x0003ec0000008000 */
[----:B-1----:R-:W1:Y:S01]  /*47d0*/  FENCE.VIEW.ASYNC.S ;  /* 0x00000000000073c6 */ /* 0x002e620000000000 */
[----:B----4-:R-:W-:Y:S11]  /*47e0*/  LOP3.LUT P0, RZ, R10, 0x1, RZ, 0xc0, !PT ;  /* 0x000000010aff7812 */ /* 0x010ff6000780c0ff */
[----:B------:R-:W-:Y:S02]  /*47f0*/  @!UPT UIADD3 URZ, UPT, UPT, URZ, URZ, URZ ;  /* 0x000000fffffff290 */ /* 0x000fe4000fffe0ff */
[----:B-1----:R-:W-:Y:S01]  /*4800*/  VOTEU.ANY UP1, P0 ;  /* 0x0000000000ff7886 */ /* 0x002fe20000020100 */
[----:B------:R-:W-:Y:S11]  /*4810*/  PLOP3.LUT P0, PT, PT, PT, UP1, 0x80, 0x8 ;  /* 0x000000000008781c */ /* 0x000ff60003f0f018 */
[----:B------:R-:W-:Y:S02]  /*4820*/  @!UPT UIADD3 URZ, UPT, UPT, URZ, URZ, URZ ;  /* 0x000000fffffff290 */ /* 0x000fe4000fffe0ff */
[----:B---3--:R-:W-:Y:S02]  /*4830*/  @P0 SHF.R.U32.HI R0, RZ, 0x10, R9 ;  /* 0x00000010ff000819 */ /* 0x008fe40000011609 */
[----:B------:R-:W-:Y:S02]  /*4840*/  @P0 MOV R6, R8 ;  /* 0x0000000800060202 */ /* 0x000fe40000000f00 */
[----:B------:R-:W-:Y:S01]  /*4850*/  @P0 R2UR UR4, R0 ;  /* 0x00000000000402ca */ /* 0x000fe200000e0000 */
[----:B------:R-:W-:Y:S01]  /*4860*/  VIADD R0, R7, 0x100 ;  /* 0x0000010007007836 */ /* 0x000fe20000000000 */
[----:B------:R-:W-:Y:S02]  /*4870*/  @P0 LOP3.LUT R8, R9, 0xffff, RZ, 0xc0, !PT ;  /* 0x0000ffff09080812 */ /* 0x000fe400078ec0ff */
[----:B------:R-:W-:Y:S02]  /*4880*/  @P0 R2UR UR8, R6 ;  /* 0x00000000060802ca */ /* 0x000fe400000e0000 */
[----:B------:R-:W-:Y:S02]  /*4890*/  PRMT R0, RZ, 0x654, R0 ;  /* 0x00000654ff007816 */ /* 0x000fe40000000000 */
[----:B------:R-:W-:Y:S02]  /*48a0*/  @P0 R2UR UR5, R8 ;  /* 0x00000000080502ca */ /* 0x000fe400000e0000 */
[----:B------:R1:W-:Y:S03]  /*48b0*/  SYNCS.ARRIVE.TRANS64.RED.A1T0 RZ, [R0+URZ], RZ ;  /* 0x000000ff00ff79a7 */ /* 0x0003e600081004ff */
[----:B------:R-:W-:Y:S04]  /*48c0*/  @UP1 UMOV UR29, UR4 ;  /* 0x00000004001d1c82 */ /* 0x000fe80008000000 */
[----:B------:R-:W-:Y:S04]  /*48d0*/  @UP1 UMOV UR15, UR8 ;  /* 0x00000008000f1c82 */ /* 0x000fe80008000000 */
[----:B------:R-:W-:Y:S01]  /*48e0*/  @UP1 UMOV UR14, UR5 ;  /* 0x00000005000e1c82 */ /* 0x000fe20008000000 */
[----:B------:R-:W-:Y:S05]  /*48f0*/  BRA.U !UP0, `(.L_x_86) ;  /* 0x0000000108947547 */ /* 0x000fea000b800000 */
[----:B------:R-:W-:Y:S02]  /*4900*/  UIMAD.WIDE.U32 UR30, UR14, UR23, URZ ;  /* 0x000000170e1e72a5 */ /* 0x000fe4000f8e00ff */
[----:B------:R-:W-:Y:S02]  /*4910*/  UIMAD.WIDE.U32 UR40, UR15, UR20, URZ ;  /* 0x000000140f2872a5 */ /* 0x000fe4000f8e00ff */
[----:B------:R-:W-:Y:S02]  /*4920*/  USEL UR4, UR24, UR27, !UP5 ;  /* 0x0000001b18047287 */ /* 0x000fe4000e800000 */
[----:B------:R-:W-:Y:S02]  /*4930*/  USHF.R.U32.HI UR32, URZ, UR18, UR31 ;  /* 0x00000012ff207299 */ /* 0x000fe4000801161f */
[----:B--2---:R-:W-:Y:S02]  /*4940*/  UIMAD.WIDE.U32 UR38, UR4, UR6, URZ ;  /* 0x00000006042672a5 */ /* 0x004fe4000f8e00ff */
[----:B------:R-:W-:Y:S02]  /*4950*/  USEL UR9, UR25, UR28, !UP6 ;  /* 0x0000001c19097287 */ /* 0x000fe4000f000000 */
[----:B------:R-:W-:Y:S02]  /*4960*/  USEL UR8, UR14, UR32, !UP5 ;  /* 0x000000200e087287 */ /* 0x000fe4000e800000 */
[----:B------:R-:W-:Y:S02]  /*4970*/  UIMAD.WIDE.U32 UR34, UR9, UR6, URZ ;  /* 0x00000006092272a5 */ /* 0x000fe4000f8e00ff */
[----:B------:R-:W-:Y:S02]  /*4980*/  UIMAD.WIDE.U32 UR16, UR8, UR6, URZ ;  /* 0x00000006081072a5 */ /* 0x000fe4000f8e00ff */
[----:B------:R-:W-:Y:S02]  /*4990*/  @UP4 USHF.R.U32.HI UR9, URZ, UR7, UR35 ;  /* 0x00000007ff094299 */ /* 0x000fe40008011623 */
[----:B------:R-:W-:Y:S02]  /*49a0*/  USHF.R.U32.HI UR17, URZ, UR7, UR17 ;  /* 0x00000007ff117299 */ /* 0x000fe40008011611 */
[----:B------:R-:W-:Y:S02]  /*49b0*/  UIMAD UR10, UR37, UR9, URZ ;  /* 0x00000009250a72a4 */ /* 0x000fe4000f8e02ff */
[----:B------:R-:W-:Y:S01]  /*49c0*/  USEL UR17, UR8, UR17, !UP4 ;  /* 0x0000001108117287 */ /* 0x000fe2000e000000 */
[----:B------:R-:W-:Y:S02]  /*49d0*/  UMOV UR31, UR41 ;  /* 0x00000029001f7c82 */ /* 0x000fe40008000000 */
[----:B------:R-:W-:Y:S02]  /*49e0*/  USHF.R.U32.HI UR30, URZ, UR21, UR31 ;  /* 0x00000015ff1e7299 */ /* 0x000fe4000801161f */
[----:B------:R-:W-:Y:S02]  /*49f0*/  UIADD3 UR16, UPT, UPT, -UR17, URZ, URZ ;  /* 0x000000ff11107290 */ /* 0x000fe4000fffe1ff */
[----:B------:R-:W-:Y:S02]  /*4a00*/  USEL UR5, UR15, UR30, !UP6 ;  /* 0x0000001e0f057287 */ /* 0x000fe4000f000000 */
[----:B------:R-:W-:Y:S01]  /*4a10*/  UIMAD UR16, UR37, UR16, UR8 ;  /* 0x00000010251072a4 */ /* 0x000fe2000f8e0208 */
[----:B------:R-:W-:Y:S02]  /*4a20*/  UMOV UR31, UR39 ;  /* 0x00000027001f7c82 */ /* 0x000fe40008000000 */
[----:B------:R-:W-:Y:S04]  /*4a30*/  @UP4 USHF.R.U32.HI UR4, URZ, UR7, UR31 ;  /* 0x00000007ff044299 */ /* 0x000fe8000801161f */
[----:B------:R-:W-:Y:S04]  /*4a40*/  UIMAD UR4, UR37, UR4, URZ ;  /* 0x00000004250472a4 */ /* 0x000fe8000f8e02ff */
[----:B------:R-:W-:Y:S04]  /*4a50*/  UISETP.GE.AND UP0, UPT, UR8, UR4, UPT ;  /* 0x000000040800728c */ /* 0x000fe8000bf06270 */
[----:B------:R-:W-:Y:S02]  /*4a60*/  UISETP.GE.OR UP0, UPT, UR5, UR10, UP0 ;  /* 0x0000000a0500728c */ /* 0x000fe40008706670 */
[----:B------:R-:W-:Y:S09]  /*4a70*/  UIMAD.WIDE.U32 UR10, UR5, UR6, URZ ;  /* 0x00000006050a72a5 */ /* 0x000ff2000f8e00ff */
[----:B------:R-:W-:Y:S04]  /*4a80*/  @!UP0 USHF.R.U32.HI UR4, URZ, UR7, UR11 ;  /* 0x00000007ff048299 */ /* 0x000fe8000801160b */
[----:B------:R-:W-:Y:S04]  /*4a90*/  @!UP0 USEL UR4, UR5, UR4, !UP4 ;  /* 0x0000000405048287 */ /* 0x000fe8000e000000 */
[----:B------:R-:W-:Y:S02]  /*4aa0*/  @!UP0 UIMAD UR12, UR9, UR16, UR4 ;  /* 0x00000010090c82a4 */ /* 0x000fe4000f8e0204 */
[----:B------:R-:W-:Y:S02]  /*4ab0*/  @!UP0 UIADD3 UR16, UPT, UPT, UR17, -UR4, URZ ;  /* 0x8000000411108290 */ /* 0x000fe4000fffe0ff */
[----:B------:R-:W-:Y:S02]  /*4ac0*/  UIADD3 UR9, UPT, UPT, -UR5, URZ, URZ ;  /* 0x000000ff05097290 */ /* 0x000fe4000fffe1ff */
[----:B------:R-:W-:Y:S02]  /*4ad0*/  UIADD3 UR4, UPT, UPT, -UR8, URZ, URZ ;  /* 0x000000ff08047290 */ /* 0x000fe4000fffe1ff */
[----:B------:R-:W-:Y:S02]  /*4ae0*/  @!UP0 UIMAD UR8, UR16, UR37, UR5 ;  /* 0x00000025100882a4 */ /* 0x000fe4000f8e0205 */
[----:B------:R-:W-:Y:S02]  /*4af0*/  UIMAD UR15, UR13, UR9, UR15 ;  /* 0x000000090d0f72a4 */ /* 0x000fe4000f8e020f */
[----:B------:R-:W-:Y:S01]  /*4b00*/  UIMAD UR14, UR22, UR4, UR14 ;  /* 0x00000004160e72a4 */ /* 0x000fe2000f8e020e */
[----:B------:R-:W-:Y:S02]  /*4b10*/  @!UP0 UMOV UR5, UR12 ;  /* 0x0000000c00058c82 */ /* 0x000fe40008000000 */
[----:B------:R-:W-:Y:S02]  /*4b20*/  UIMAD UR15, UR5, UR13, UR15 ;  /* 0x0000000d050f72a4 */ /* 0x000fe4000f8e020f */
[----:B------:R-:W-:Y:S11]  /*4b30*/  UIMAD UR14, UR8, UR22, UR14 ;  /* 0x00000016080e72a4 */ /* 0x000ff6000f8e020e */
[----:B------:R-:W-:Y:S01]  /*4b40*/  @!UPT UIADD3 URZ, UPT, UPT, URZ, URZ, URZ ;  /* 0x000000fffffff290 */ /* 0x000fe2000fffe0ff */
.L_x_86:
[----:B------:R-:W3:Y:S01]  /*4b50*/  @!UP2 LDCU.128 UR8, c[0x0][0xb10] ;  /* 0x00016200ff08a7ac */ /* 0x000ee20008000c00 */
[C---:B------:R-:W-:Y:S02]  /*4b60*/  ISETP.NE.U32.AND P1, PT, R4.reuse, RZ, PT ;  /* 0x000000ff0400720c */ /* 0x040fe40003f25070 */
[----:B------:R-:W-:Y:S02]  /*4b70*/  ISETP.NE.U32.AND P0, PT, R4, RZ, PT ;  /* 0x000000ff0400720c */ /* 0x000fe40003f05070 */
[C---:B------:R-:W-:Y:S02]  /*4b80*/  ISETP.NE.AND.EX P1, PT, R5.reuse, RZ, PT, P1 ;  /* 0x000000ff0500720c */ /* 0x040fe40003f25310 */
[----:B------:R-:W-:Y:S01]  /*4b90*/  ISETP.NE.AND.EX P0, PT, R5, RZ, PT, P0 ;  /* 0x000000ff0500720c */ /* 0x000fe20003f05300 */
[----:B------:R-:W4:Y:S01]  /*4ba0*/  @!UP2 LDCU UR5, c[0x0][0xb0c] ;  /* 0x00016180ff05a7ac */ /* 0x000f220008000800 */
[----:B------:R-:W-:Y:S01]  /*4bb0*/  SHF.L.U32 R6, R15, 0x1f, RZ ;  /* 0x0000001f0f067819 */ /* 0x000fe200000006ff */
[----:B---3--:R-:W-:Y:S04]  /*4bc0*/  UIMAD.WIDE.U32 UR16, UR15, UR8, URZ ;  /* 0x000000080f1072a5 */ /* 0x008fe8000f8e00ff */
[----:B------:R-:W-:Y:S02]  /*4bd0*/  @!UP2 USHF.R.U32.HI UR4, URZ, UR9, UR17 ;  /* 0x00000009ff04a299 */ /* 0x000fe40008011611 */
[----:B------:R-:W-:Y:S02]  /*4be0*/  UIMAD.WIDE.U32 UR16, UR14, UR11, URZ ;  /* 0x0000000b0e1072a5 */ /* 0x000fe4000f8e00ff */
[----:B----4-:R-:W-:Y:S04]  /*4bf0*/  @!UP2 UISETP.NE.AND UP0, UPT, UR5, 0x1, UPT ;  /* 0x000000010500a88c */ /* 0x010fe8000bf05270 */
[----:B------:R-:W-:Y:S02]  /*4c00*/  @!UP2 USEL UR8, UR15, UR4, !UP0 ;  /* 0x000000040f08a287 */ /* 0x000fe4000c000000 */
[----:B------:R-:W-:Y:S01]  /*4c10*/  @!UP2 UISETP.NE.AND UP0, UPT, UR10, 0x1, UPT ;  /* 0x000000010a00a88c */ /* 0x000fe2000bf05270 */
[----:B------:R-:W3:Y:S02]  /*4c20*/  @!UP2 LDCU UR4, c[0x0][0xb20] ;  /* 0x00016400ff04a7ac */ /* 0x000ee40008000800 */
[----:B---3--:R-:W-:Y:S04]  /*4c30*/  @!UP2 USHF.R.U32.HI UR4, URZ, UR4, UR17 ;  /* 0x00000004ff04a299 */ /* 0x008fe80008011611 */
[----:B------:R-:W-:Y:S04]  /*4c40*/  @!UP2 USEL UR9, UR14, UR4, !UP0 ;  /* 0x000000040e09a287 */ /* 0x000fe8000c000000 */
[----:B------:R-:W-:Y:S02]  /*4c50*/  @!UP2 UIADD3 UR4, UPT, UPT, -UR8, UR9, URZ ;  /* 0x000000090804a290 */ /* 0x000fe4000fffe1ff */
[----:B------:R-:W-:Y:S02]  /*4c60*/  @!UP2 UIADD3 UR8, UPT, UPT, UR8, -UR9, URZ ;  /* 0x800000090808a290 */ /* 0x000fe4000fffe0ff */
[----:B------:R-:W-:Y:S02]  /*4c70*/  @!UP2 UIMAD UR15, UR4, UR5, UR15 ;  /* 0x00000005040fa2a4 */ /* 0x000fe4000f8e020f */
[----:B------:R-:W-:Y:S01]  /*4c80*/  @!UP2 UIMAD UR14, UR8, UR10, UR14 ;  /* 0x0000000a080ea2a4 */ /* 0x000fe2000f8e020e */
[----:B------:R-:W-:Y:S11]  /*4c90*/  BRA.U UP3, `(.L_x_87) ;  /* 0x0000000103107547 */ /* 0x000ff6000b800000 */
[----:B------:R-:W-:Y:S04]  /*4ca0*/  MOV R7, UR26 ;  /* 0x0000001a00077c02 */ /* 0x000fe80008000f00 */
[----:B------:R-:W-:Y:S04]  /*4cb0*/  SHF.L.U32 R7, R7, 0x1f, RZ ;  /* 0x0000001f07077819 */ /* 0x000fe800000006ff */
[----:B------:R-:W3:Y:S02]  /*4cc0*/  SYNCS.PHASECHK.TRANS64.TRYWAIT P2, [UR19+0xe8], R7 ;  /* 0x0000e807ff0075a7 */ /* 0x000ee40008041113 */
[----:B---3--:R-:W-:Y:S05]  /*4cd0*/  @!P2 BRA `(.L_x_88) ;  /* 0x0000002800e4a947 */ /* 0x008fea0003800000 */
.L_x_87:
[----:B------:R-:W-:Y:S05]  /*4ce0*/  @!P1 BRA `(.L_x_89) ;  /* 0x00000000002c9947 */ /* 0x000fea0003800000 */
[----:B------:R-:W-:Y:S01]  /*4cf0*/  ISETP.NE.U32.AND P1, PT, R2, RZ, PT ;  /* 0x000000ff0200720c */ /* 0x000fe20003f25070 */
[----:B------:R-:W-:Y:S03]  /*4d00*/  IMAD.MOV.U32 R79, RZ, RZ, 0x1 ;  /* 0x00000001ff4f7424 */ /* 0x000fe600078e00ff */
[----:B------:R-:W-:Y:S11]  /*4d10*/  ISETP.NE.AND.EX P1, PT, R3, RZ, PT, P1 ;  /* 0x000000ff0300720c */ /* 0x000ff60003f25310 */
[----:B------:R-:W-:Y:S02]  /*4d20*/  @!UPT UIADD3 URZ, UPT, UPT, URZ, URZ, URZ ;  /* 0x000000fffffff290 */ /* 0x000fe4000fffe0ff */
[----:B------:R-:W3:Y:S01]  /*4d30*/  @P1 LDC.64 R8, c[0x0][0x888] ;  /* 0x00022200ff081b82 */ /* 0x000ee20000000a00 */
[----:B-1----:R-:W-:Y:S04]  /*4d40*/  @P1 IMAD R0, R4, UR36, RZ ;  /* 0x0000002404001c24 */ /* 0x002fe8000f8e02ff */
[----:B---3--:R-:W-:Y:S04]  /*4d50*/  @P1 IMAD.WIDE R8, R0, 0x4, R8 ;  /* 0x0000000400081825 */ /* 0x008fe800078e0208 */
[----:B------:R-:W-:Y:S01]  /*4d60*/  HFMA2 R0, -RZ, RZ, 0, 5.9604644775390625e-08 ;  /* 0x00000001ff007431 */ /* 0x000fe200000001ff */
[----:B-----5:R3:W5:Y:S04]  /*4d70*/  @P1 LDG.E R39, desc[UR52][R8.64] ;  /* 0x0000003408271981 */ /* 0x020768000c1e1900 */
[----:B------:R-:W-:Y:S01]  /*4d80*/  @!P1 PRMT R79, R0, 0x7610, R79 ;  /* 0x00007610004f9816 */ /* 0x000fe2000000004f */
[----:B---3--:R-:W4:Y:S06]  /*4d90*/  @!P1 LDC R39, c[0x0][0x880] ;  /* 0x00022000ff279b82 */ /* 0x008f2c0000000800 */
.L_x_89:
[----:B----45:R-:W-:Y:S01]  /*4da0*/  @!P0 FSETP.EQ.AND P1, PT, R39, RZ, PT ;  /* 0x000000ff2700820b */ /* 0x030fe20003f22000 */
[----:B------:R-:W-:Y:S01]  /*4db0*/  @!UPT UIADD3 URZ, UPT, UPT, URZ, URZ, URZ ;  /* 0x000000fffffff290 */ /* 0x000fe2000fffe0ff */
[----:B------:R-:W-:Y:S11]  /*4dc0*/  @!P0 BRA `(.L_x_90) ;  /* 0x0000000000188947 */ /* 0x000ff60003800000 */
[----:B------:R-:W-:Y:S02]  /*4dd0*/  LOP3.LUT P0, RZ, R79, 0xff, RZ, 0xc0, !PT ;  /* 0x000000ff4fff7812 */ /* 0x000fe4000780c0ff */
[----:B------:R-:W-:Y:S04]  /*4de0*/  ISETP.NE.U32.AND P1, PT, R2, RZ, PT ;  /* 0x000000ff0200720c */ /* 0x000fe80003f25070 */
[----:B------:R-:W-:Y:S04]  /*4df0*/  ISETP.NE.AND.EX P1, PT, R3, RZ, PT, P1 ;  /* 0x000000ff0300720c */ /* 0x000fe80003f25310 */
[----:B------:R-:W-:Y:S03]  /*4e00*/  PLOP3.LUT P1, PT, P1, PT, PT, 0x8, 0x80 ;  /* 0x000000000080781c */ /* 0x000fe60000f2e170 */
[----:B------:R-:W-:Y:S11]  /*4e10*/  @P0 FSETP.EQ.AND P1, PT, R39, RZ, PT ;  /* 0x000000ff2700020b */ /* 0x000ff60003f22000 */
[----:B------:R-:W-:Y:S02]  /*4e20*/  @!UPT UIADD3 URZ, UPT, UPT, URZ, URZ, URZ ;  /* 0x000000fffffff290 */ /* 0x000fe4000fffe0ff */
.L_x_90:
[----:B------:R-:W3:Y:S01]  /*4e30*/  SYNCS.PHASECHK.TRANS64.TRYWAIT P0, [UR19+0xd8], R6 ;  /* 0x0000d806ff0075a7 */ /* 0x000ee20008001113 */
[----:B------:R-:W-:Y:S02]  /*4e40*/  ELECT P2, URZ, PT ;  /* 0x0000000000ff782f */ /* 0x000fe40003840000 */
[----:B------:R-:W-:Y:S01]  /*4e50*/  IADD3 R14, PT, PT, R14, 0x1, RZ ;  /* 0x000000010e0e7810 */ /* 0x000fe20007ffe0ff */
[----:B---3--:R-:W-:Y:S10]  /*4e60*/  @!P0 BRA `(.L_x_91) ;  /* 0x0000002800988947 */ /* 0x008ff40003800000 */
.L_x_160:
[----:B------:R-:W-:Y:S01]  /*4e70*/  PLOP3.LUT P1, PT, P1, P2, PT, 0xf2, 0x2f ;  /* 0x00000000002f781c */ /* 0x000fe20000f25e72 */
[----:B------:R-:W-:Y:S01]  /*4e80*/  UMOV UR16, 0x0 ;  /* 0x0000000000107882 */ /* 0x000fe20000000000 */
[----:B------:R-:W-:Y:S01]  /*4e90*/  UMOV UR17, 0x10000000 ;  /* 0x1000000000117882 */ /* 0x000fe20000000000 */
[----:B------:R-:W-:Y:S01]  /*4ea0*/  UMOV UR12, UR36 ;  /* 0x00000024000c7c82 */ /* 0x000fe20008000000 */
[----:B------:R-:W-:Y:S01]  /*4eb0*/  LOP3.LUT R15, R15, 0x1, RZ, 0x3c, !PT ;  /* 0x000000010f0f7812 */ /* 0x000fe200078e3cff */
[----:B------:R-:W-:Y:S01]  /*4ec0*/  UPLOP3.LUT UP3, UPT, UPT, UPT, UPT, 0x80, 0x8 ;  /* 0x000000000008789c */ /* 0x000fe20003f6f070 */
[----:B------:R-:W-:Y:S07]  /*4ed0*/  UMOV UR36, UR29 ;  /* 0x0000001d00247c82 */ /* 0x000fee0008000000 */
[----:B-1----:R-:W-:Y:S01]  /*4ee0*/  @!P1 IADD3 R6, P0, PT, R16, 0x580, RZ ;  /* 0x0000058010069810 */ /* 0x002fe20007f1e0ff */
[----:B------:R-:W-:Y:S03]  /*4ef0*/  VOTEU.ALL UP0, P1 ;  /* 0x0000000000ff7886 */ /* 0x000fe60000800000 */
[----:B------:R-:W-:Y:S01]  /*4f00*/  @!P1 R2UR UR5, R6 ;  /* 0x00000000060592ca */ /* 0x000fe200000e0000 */
[----:B------:R-:W-:Y:S01]  /*4f10*/  @!P1 IMAD.X R0, RZ, RZ, R17, P0 ;  /* 0x000000ffff009224 */ /* 0x000fe200000e0611 */
[----:B------:R-:W-:Y:S01]  /*4f20*/  @!UP0 USHF.L.U32 UR10, UR51, 0x6, URZ ;  /* 0x00000006330a8899 */ /* 0x000fe200080006ff */
[----:B------:R-:W-:Y:S01]  /*4f30*/  ISETP.NE.AND P0, PT, R14, 0x2, PT ;  /* 0x000000020e00780c */ /* 0x000fe20003f05270 */
[----:B------:R-:W-:Y:S02]  /*4f40*/  @!UP0 USHF.L.U32 UR11, UR50, 0x6, URZ ;  /* 0x00000006320b8899 */ /* 0x000fe400080006ff */
[----:B------:R-:W-:Y:S01]  /*4f50*/  @!P1 R2UR UR4, R0 ;  /* 0x00000000000492ca */ /* 0x000fe200000e0000 */
[----:B------:R-:W-:Y:S01]  /*4f60*/  @!UP0 UIADD3 UR8, UPT, UPT, UR19, 0x200, URZ ;  /* 0x0000020013088890 */ /* 0x000fe2000fffe0ff */
[----:B------:R-:W-:Y:S01]  /*4f70*/  SEL R0, RZ, 0x1, P0 ;  /* 0x00000001ff007807 */ /* 0x000fe20000000000 */
[----:B------:R-:W-:Y:S01]  /*4f80*/  @!UP0 UIADD3 UR9, UPT, UPT, UR19, 0xd0, URZ ;  /* 0x000000d013098890 */ /* 0x000fe2000fffe0ff */
[----:B------:R-:W-:Y:S01]  /*4f90*/  SEL R14, R14, RZ, P0 ;  /* 0x000000ff0e0e7207 */ /* 0x000fe20000000000 */
[----:B------:R-:W-:Y:S01]  /*4fa0*/  VOTEU.ALL UP0, P1 ;  /* 0x0000000000ff7886 */ /* 0x000fe20000800000 */
[----:B------:R-:W-:Y:S01]  /*4fb0*/  LOP3.LUT R13, R13, R0, RZ, 0x3c, !PT ;  /* 0x000000000d0d7212 */ /* 0x000fe200078e3cff */
[----:B------:R-:W-:Y:S01]  /*4fc0*/  IMAD.U32 R6, RZ, RZ, UR5 ;  /* 0x00000005ff067e24 */ /* 0x000fe2000f8e00ff */
[----:B------:R-:W-:Y:S02]  /*4fd0*/  UIADD3 UR51, UPT, UPT, UR14, UR48, URZ ;  /* 0x000000300e337290 */ /* 0x000fe4000fffe0ff */
[----:B------:R-:W-:Y:S03]  /*4fe0*/  UIADD3 UR50, UPT, UPT, UR15, UR49, URZ ;  /* 0x000000310f327290 */ /* 0x000fe6000fffe0ff */
[----:B------:R-:W-:Y:S01]  /*4ff0*/  IMAD.U32 R7, RZ, RZ, UR4 ;  /* 0x00000004ff077e24 */ /* 0x000fe2000f8e00ff */
[----:B------:R-:W-:Y:S04]  /*5000*/  @!P1 R2UR UR4, R6 ;  /* 0x00000000060492ca */ /* 0x000fe800000e0000 */
[----:B------:R-:W-:Y:S11]  /*5010*/  @!P1 R2UR UR5, R7 ;  /* 0x00000000070592ca */ /* 0x000ff600000e0000 */
[----:B------:R-:W-:Y:S02]  /*5020*/  @!UPT UIADD3 URZ, UPT, UPT, URZ, URZ, URZ ;  /* 0x000000fffffff290 */ /* 0x000fe4000fffe0ff */
[----:B------:R3:W-:Y:S01]  /*5030*/  @!UP0 UTMALDG.3D [UR8], [UR4], desc[UR16] ;  /* 0x00001008040085b4 */ /* 0x0007e20008011000 */
[----:B------:R3:W-:Y:S01]  /*5040*/  @!P1 SYNCS.ARRIVE.TRANS64.RED.A0TR RZ, [UR19+0xd0], R12 ;  /* 0x0000d00cffff99a7 */ /* 0x0007e20008300413 */
[----:B------:R-:W-:Y:S01]  /*5050*/  SYNCS.ARRIVE.TRANS64.RED.A1T0 RZ, [UR54], RZ ;  /* 0x000000ffffff79a7 */ /* 0x000fe20008100436 */
[----:B------:R-:W-:Y:S05]  /*5060*/  BRA.U UP1, `(.L_x_92) ;  /* 0xfffffff501a87547 */ /* 0x000fea000b83ffff */
[----:B------:R-:W-:Y:S07]  /*5070*/  MOV R0, UR19 ;  /* 0x0000001300007c02 */ /* 0x000fee0008000f00 */
.L_x_93:
[----:B-1----:R-:W-:-:S04]  /*5080*/  SHF.L.U32 R2, R15, 0x1f, RZ ;  /* 0x0000001f0f027819 */ /* 0x002fc800000006ff */
[----:B------:R1:W4:Y:S03]  /*5090*/  SYNCS.PHASECHK.TRANS64.TRYWAIT P0, [R0+URZ+0xd8], R2 ;  /* 0x0000d802000075a7 */ /* 0x00032600080011ff */
[----:B----4-:R-:W-:Y:S05]  /*50a0*/  @!P0 NANOSLEEP.SYNCS 0x989680 ;  /* 0x009896800000895d */ /* 0x010fea0003900000 */
[----:B------:R-:W4:Y:S02]  /*50b0*/  @!P0 SYNCS.PHASECHK.TRANS64 P0, [R0+URZ+0xd8], R2 ;  /* 0x0000d802000085a7 */ /* 0x000f2400080010ff */
[----:B--234-:R-:W-:Y:S05]  /*50c0*/  @P0 EXIT ;  /* 0x000000000000094d */ /* 0x01cfea0003800000 */
[----:B------:R-:W-:Y:S05]  /*50d0*/  BRA `(.L_x_93) ;  /* 0xfffffffc00e87947 */ /* 0x000fea000383ffff */
.L_x_84:
[----:B------:R-:W-:-:S06]  /*50e0*/  UISETP.GE.AND UP0, UPT, UR10, 0x4, UPT ;  /* 0x000000040a00788c */ /* 0x000fcc000bf06270 */
[----:B------:R-:W-:-:S13]  /*50f0*/  PLOP3.LUT P0, PT, PT, PT, UP0, 0x80, 0x8 ;  /* 0x000000000008781c */ /* 0x000fda0003f0f008 */
[----:B-1----:R-:W-:Y:S05]  /*5100*/  @!P0 EXIT ;  /* 0x000000000000894d */ /* 0x002fea0003800000 */
[----:B------:R-:W-:Y:S01]  /*5110*/  BAR.SYNC.DEFER_BLOCKING 0x6, 0xa0 ;  /* 0x0182800000007b1d */ /* 0x000fe20000010000 */
[C---:B------:R-:W-:Y:S02]  /*5120*/  IMAD.SHL.U32 R5, R76.reuse, 0x40, RZ ;  /* 0x000000404c057824 */ /* 0x040fe400078e00ff */
[----:B------:R-:W-:Y:S02]  /*5130*/  HFMA2 R81, -RZ, RZ, 0, 0 ;  /* 0x00000000ff517431 */ /* 0x000fe400000001ff */
[C---:B------:R-:W-:Y:S01]  /*5140*/  IMAD.SHL.U32 R2, R76.reuse, 0x20, RZ ;  /* 0x000000204c027824 */ /* 0x040fe200078e00ff */
[----:B------:R-:W-:Y:S01]  /*5150*/  CS2R R82, SRZ ;  /* 0x0000000000527805 */ /* 0x000fe2000001ff00 */
[----:B------:R-:W-:Y:S01]  /*5160*/  IMAD.SHL.U32 R4, R76, 0x2, RZ ;  /* 0x000000024c047824 */ /* 0x000fe200078e00ff */
[----:B------:R-:W-:Y:S01]  /*5170*/  UMOV UR57, 0x400 ;  /* 0x0000040000397882 */ /* 0x000fe20000000000 */
[----:B------:R-:W-:Y:S01]  /*5180*/  LOP3.LUT R3, R5, 0x180, RZ, 0xc0, !PT ;  /* 0x0000018005037812 */ /* 0x000fe200078ec0ff */
[----:B------:R-:W-:Y:S01]  /*5190*/  ULEA UR57, UR54, UR57, 0x18 ;  /* 0x0000003936397291 */ /* 0x000fe2000f8ec0ff */
[----:B------:R-:W-:Y:S01]  /*51a0*/  LOP3.LUT R2, R2, 0xc00, RZ, 0xc0, !PT ;  /* 0x00000c0002027812 */ /* 0x000fe200078ec0ff */
[----:B------:R-:W1:Y:S01]  /*51b0*/  LDC.64 R68, c[0x0][0x888] ;  /* 0x00022200ff447b82 */ /* 0x000e620000000a00 */
[----:B------:R-:W-:Y:S01]  /*51c0*/  LOP3.LUT R4, R3, 0x20, R4, 0xf8, !PT ;  /* 0x0000002003047812 */ /* 0x000fe200078ef804 */
[----:B------:R-:W-:Y:S01]  /*51d0*/  IMAD.SHL.U32 R3, R76, 0x8, RZ ;  /* 0x000000084c037824 */ /* 0x000fe200078e00ff */
[----:B------:R-:W-:Y:S01]  /*51e0*/  LOP3.LUT R2, R2, 0x40, R5, 0xf8, !PT ;  /* 0x0000004002027812 */ /* 0x000fe200078ef805 */
[----:B------:R-:W-:Y:S01]  /*51f0*/  IMAD.U32 R37, R76, 0x10000, RZ ;  /* 0x000100004c257824 */ /* 0x000fe200078e00ff */
[----:B------:R-:W-:Y:S01]  /*5200*/  UIADD3 UR4, UPT, UPT, UR57, 0x1200, URZ ;  /* 0x0000120039047890 */ /* 0x000fe2000fffe0ff */
[----:B------:R-:W-:Y:S01]  /*5210*/  IMAD.MOV.U32 R36, RZ, RZ, RZ ;  /* 0x000000ffff247224 */ /* 0x000fe200078e00ff */
[----:B------:R-:W-:Y:S01]  /*5220*/  LOP3.LUT R3, R4, 0x30, R3, 0x78, !PT ;  /* 0x0000003004037812 */ /* 0x000fe200078e7803 */
[----:B------:R-:W2:Y:S01]  /*5230*/  LDC.64 R74, c[0x0][0x890] ;  /* 0x00022400ff4a7b82 */ /* 0x000ea20000000a00 */
[----:B------:R-:W-:Y:S01]  /*5240*/  LOP3.LUT R2, R2, 0x200, R5, 0xf8, !PT ;  /* 0x0000020002027812 */ /* 0x000fe200078ef805 */
[----:B------:R-:W-:Y:S01]  /*5250*/  IMAD.MOV.U32 R84, RZ, RZ, RZ ;  /* 0x000000ffff547224 */ /* 0x000fe200078e00ff */
[----:B------:R-:W-:Y:S01]  /*5260*/  LOP3.LUT R37, R37, 0x600000, RZ, 0xc0, !PT ;  /* 0x0060000025257812 */ /* 0x000fe200078ec0ff */
[----:B------:R-:W-:Y:S01]  /*5270*/  IMAD.U32 R85, RZ, RZ, UR4 ;  /* 0x00000004ff557e24 */ /* 0x000fe2000f8e00ff */
[----:B------:R-:W-:Y:S01]  /*5280*/  LOP3.LUT R78, R2, R3, RZ, 0xfc, !PT ;  /* 0x00000003024e7212 */ /* 0x000fe200078efcff */
[----:B------:R-:W3:Y:S01]  /*5290*/  LDS R0, [UR57+0x1a0] ;  /* 0x0001a039ff007984 */ /* 0x000ee20008000800 */
[----:B------:R-:W-:Y:S01]  /*52a0*/  IMAD.SHL.U32 R2, R76, 0x10, RZ ;  /* 0x000000104c027824 */ /* 0x000fe200078e00ff */
[----:B------:R-:W4:Y:S01]  /*52b0*/  LDC.64 R72, c[0x0][0x8b0] ;  /* 0x00022c00ff487b82 */ /* 0x000f220000000a00 */
[----:B------:R-:W-:Y:S01]  /*52c0*/  IADD3 R77, PT, PT, R78, UR57, RZ ;  /* 0x000000394e4d7c10 */ /* 0x000fe2000fffe0ff */
[----:B------:R-:W1:Y:S02]  /*52d0*/  LDCU UR59, c[0x0][0x370] ;  /* 0x00006e00ff3b77ac */ /* 0x000e640008000800 */
[----:B------:R-:W-:Y:S01]  /*52e0*/  LOP3.LUT R2, R2, 0x20, RZ, 0xc0, !PT ;  /* 0x0000002002027812 */ /* 0x000fe200078ec0ff */
[----:B------:R-:W1:Y:S03]  /*52f0*/  LDCU.64 UR62, c[0x0][0x348] ;  /* 0x00006900ff3e77ac */ /* 0x000e660008000a00 */
[----:B------:R-:W1:Y:S01]  /*5300*/  LDC.64 R70, c[0x0][0x8a8] ;  /* 0x00022a00ff467b82 */ /* 0x000e620000000a00 */
[----:B------:R-:W-:Y:S01]  /*5310*/  IADD3 R77, PT, PT, -R2, 0x200, R77 ;  /* 0x00000200024d7810 */ /* 0x000fe20007ffe14d */
[----:B------:R-:W1:Y:S01]  /*5320*/  LDCU UR41, c[0x0][0xb0c] ;  /* 0x00016180ff2977ac */ /* 0x000e620008000800 */
[----:B------:R-:W1:Y:S01]  /*5330*/  LDCU UR55, c[0x0][0xb20] ;  /* 0x00016400ff3777ac */ /* 0x000e620008000800 */
[----:B------:R-:W1:Y:S01]  /*5340*/  LDCU UR40, c[0x0][0xb30] ;  /* 0x00016600ff2877ac */ /* 0x000e620008000800 */
[----:B------:R-:W1:Y:S01]  /*5350*/  LDCU.64 UR38, c[0x0][0xb28] ;  /* 0x00016500ff2677ac */ /* 0x000e620008000a00 */
[----:B------:R-:W1:Y:S01]  /*5360*/  LDCU.128 UR44, c[0x0][0xb10] ;  /* 0x00016200ff2c77ac */ /* 0x000e620008000c00 */
[----:B------:R-:W1:Y:S01]  /*5370*/  LDCU UR58, c[0x0][0x374] ;  /* 0x00006e80ff3a77ac */ /* 0x000e620008000800 */
[----:B------:R-:W-:Y:S01]  /*5380*/  UIADD3 UR56, UPT, UPT, UR57, 0x200, URZ ;  /* 0x0000020039387890 */ /* 0x000fe2000fffe0ff */
[----:B---3--:R-:W-:-:S11]  /*5390*/  IMAD.IADD R37, R0, 0x1, R37 ;  /* 0x0000000100257824 */ /* 0x008fd600078e0225 */
.L_x_111:
[----:B------:R-:W-:Y:S02]  /*53a0*/  LEA R3, R81, UR57, 0x3 ;  /* 0x0000003951037c11 */ /* 0x000fe4000f8e18ff */
[----:B------:R-:W-:Y:S02]  /*53b0*/  SHF.L.U32 R0, R83, 0x1f, RZ ;  /* 0x0000001f53007819 */ /* 0x000fe400000006ff */
[----:B-1----:R-:W-:Y:S02]  /*53c0*/  LEA R4, R81, UR57, 0x4 ;  /* 0x0000003951047c11 */ /* 0x002fe4000f8e20ff */
[----:B------:R-:W3:Y:S02]  /*53d0*/  SYNCS.PHASECHK.TRANS64.TRYWAIT P0, [R3+URZ+0xf0], R0 ;  /* 0x0000f000030075a7 */ /* 0x000ee400080011ff */
[----:B--23--:R-:W-:Y:S05]  /*53e0*/  @!P0 BRA `(.L_x_94) ;  /* 0x0000002400508947 */ /* 0x00cfea0003800000 */
.L_x_161:
[----:B------:R-:W1:Y:S01]  /*53f0*/  LDS.128 R4, [R4+0x180] ;  /* 0x0001800004047984 */ /* 0x000e620000000c00 */
[----:B------:R-:W-:Y:S01]  /*5400*/  UISETP.GE.AND UP0, UPT, UR37, 0x1, UPT ;  /* 0x000000012500788c */ /* 0x000fe2000bf06270 */
[----:B------:R-:W-:Y:S01]  /*5410*/  @!PT LDS RZ, [RZ] ;  /* 0x00000000fffff984 */ /* 0x000fe20000000800 */
[----:B------:R-:W-:Y:S01]  /*5420*/  @!PT LDS RZ, [RZ] ;  /* 0x00000000fffff984 */ /* 0x000fe20000000800 */
[----:B------:R-:W-:Y:S01]  /*5430*/  @!PT LDS RZ, [RZ] ;  /* 0x00000000fffff984 */ /* 0x000fe20000000800 */
[----:B------:R-:W-:Y:S01]  /*5440*/  @!PT LDS RZ, [RZ] ;  /* 0x00000000fffff984 */ /* 0x000fe20000000800 */
[----:B------:R2:W-:Y:S06]  /*5450*/  MEMBAR.ALL.CTA ;  /* 0x0000000000007992 */ /* 0x0005ec0000008000 */
[----:B--2---:R-:W2:Y:S01]  /*5460*/  FENCE.VIEW.ASYNC.S ;  /* 0x00000000000073c6 */ /* 0x004ea20000000000 */
[----:B-1----:R-:W-:Y:S11]  /*5470*/  LOP3.LUT P0, RZ, R6, 0x1, RZ, 0xc0, !PT ;  /* 0x0000000106ff7812 */ /* 0x002ff6000780c0ff */
[----:B------:R-:W-:Y:S02]  /*5480*/  @!UPT UIADD3 URZ, UPT, UPT, URZ, URZ, URZ ;  /* 0x000000fffffff290 */ /* 0x000fe4000fffe0ff */
[----:B--2---:R-:W-:Y:S01]  /*5490*/  VOTEU.ANY UP1, P0 ;  /* 0x0000000000ff7886 */ /* 0x004fe20000020100 */
[----:B------:R-:W-:Y:S01]  /*54a0*/  PLOP3.LUT P0, PT, PT, PT, UP1, 0x80, 0x8 ;  /* 0x000000000008781c */ /* 0x000fe20003f0f018 */
[----:B------:R-:W-:Y:S11]  /*54b0*/  UP2UR UR61, UPR, URZ, 0x2 ;  /* 0x00000002ff3d7883 */ /* 0x000ff60008000000 */
[----:B------:R-:W-:Y:S01]  /*54c0*/  @!UPT UIADD3 URZ, UPT, UPT, URZ, URZ, URZ ;  /* 0x000000fffffff290 */ /* 0x000fe2000fffe0ff */
        /* <DEDUP_REMOVED lines=14> */
[----:B------:R-:W-:Y:S02]  /*55b0*/  UISETP.NE.AND UP0, UPT, UR46, 0x1, UPT ;  /* 0x000000012e00788c */ /* 0x000fe4000bf05270 */
[----:B------:R-:W-:Y:S02]  /*55c0*/  USHF.R.U32.HI UR15, URZ, UR55, UR15 ;  /* 0x00000037ff0f7299 */ /* 0x000fe4000801160f */
[----:B------:R-:W-:Y:S02]  /*55d0*/  UIMAD.WIDE.U32 UR18, UR59, UR44, URZ ;  /* 0x0000002c3b1272a5 */ /* 0x000fe4000f8e00ff */
[----:B------:R-:W-:Y:S02]  /*55e0*/  UIMAD.WIDE.U32 UR20, UR42, UR47, URZ ;  /* 0x0000002f2a1472a5 */ /* 0x000fe4000f8e00ff */
[----:B------:R-:W-:Y:S02]  /*55f0*/  USEL UR4, UR58, UR15, !UP0 ;  /* 0x0000000f3a047287 */ /* 0x000fe4000c000000 */
[----:B------:R-:W-:Y:S02]  /*5600*/  UISETP.NE.AND UP2, UPT, UR37, 0x1, UPT ;  /* 0x000000012500788c */ /* 0x000fe4000bf45270 */
[----:B------:R-:W-:Y:S02]  /*5610*/  USHF.R.U32.HI UR14, URZ, UR45, UR19 ;  /* 0x0000002dff0e7299 */ /* 0x000fe40008011613 */
[----:B------:R-:W-:Y:S02]  /*5620*/  USHF.R.U32.HI UR15, URZ, UR55, UR21 ;  /* 0x00000037ff0f7299 */ /* 0x000fe40008011615 */
[----:B------:R-:W-:Y:S02]  /*5630*/  UIMAD.WIDE.U32 UR18, UR4, UR38, URZ ;  /* 0x00000026041272a5 */ /* 0x000fe4000f8e00ff */
[----:B------:R-:W-:Y:S02]  /*5640*/  UISETP.NE.AND UP1, UPT, UR41, 0x1, UPT ;  /* 0x000000012900788c */ /* 0x000fe4000bf25270 */
[----:B------:R-:W-:Y:S02]  /*5650*/  UIMAD.WIDE.U32 UR16, UR43, UR44, URZ ;  /* 0x0000002c2b1072a5 */ /* 0x000fe4000f8e00ff */
[----:B------:R-:W-:Y:S02]  /*5660*/  USEL UR8, UR42, UR15, !UP0 ;  /* 0x0000000f2a087287 */ /* 0x000fe4000c000000 */
[----:B------:R-:W-:Y:S02]  /*5670*/  USEL UR9, UR59, UR14, !UP1 ;  /* 0x0000000e3b097287 */ /* 0x000fe4000c800000 */
[----:B------:R-:W-:Y:S02]  /*5680*/  USHF.R.U32.HI UR14, URZ, UR45, UR17 ;  /* 0x0000002dff0e7299 */ /* 0x000fe40008011611 */
[----:B------:R-:W-:Y:S02]  /*5690*/  UIMAD.WIDE.U32 UR16, UR9, UR38, URZ ;  /* 0x00000026091072a5 */ /* 0x000fe4000f8e00ff */
[----:B------:R-:W-:Y:S02]  /*56a0*/  USEL UR5, UR43, UR14, !UP1 ;  /* 0x0000000e2b057287 */ /* 0x000fe4000c800000 */
[----:B------:R-:W-:Y:S02]  /*56b0*/  @UP2 USHF.R.U32.HI UR9, URZ, UR39, UR17 ;  /* 0x00000027ff092299 */ /* 0x000fe40008011611 */
[----:B------:R-:W-:Y:S02]  /*56c0*/  UIMAD.WIDE.U32 UR12, UR8, UR38, URZ ;  /* 0x00000026080c72a5 */ /* 0x000fe4000f8e00ff */
[----:B------:R-:W-:Y:S02]  /*56d0*/  UIMAD UR6, UR37, UR9, URZ ;  /* 0x00000009250672a4 */ /* 0x000fe4000f8e02ff */
[----:B------:R-:W-:Y:S01]  /*56e0*/  USHF.R.U32.HI UR11, URZ, UR39, UR13 ;  /* 0x00000027ff0b7299 */ /* 0x000fe2000801160d */
[----:B------:R-:W-:Y:S02]  /*56f0*/  UMOV UR15, UR19 ;  /* 0x00000013000f7c82 */ /* 0x000fe40008000000 */
[----:B------:R-:W-:Y:S02]  /*5700*/  @UP2 USHF.R.U32.HI UR4, URZ, UR39, UR15 ;  /* 0x00000027ff042299 */ /* 0x000fe4000801160f */
[----:B------:R-:W-:Y:S02]  /*5710*/  USEL UR12, UR8, UR11, !UP2 ;  /* 0x0000000b080c7287 */ /* 0x000fe4000d000000 */
[----:B------:R-:W-:Y:S02]  /*5720*/  UIMAD UR4, UR37, UR4, URZ ;  /* 0x00000004250472a4 */ /* 0x000fe4000f8e02ff */
[----:B------:R-:W-:Y:S02]  /*5730*/  UIADD3 UR11, UPT, UPT, -UR12, URZ, URZ ;  /* 0x000000ff0c0b7290 */ /* 0x000fe4000fffe1ff */
[----:B------:R-:W-:Y:S02]  /*5740*/  UISETP.GE.AND UP0, UPT, UR8, UR4, UPT ;  /* 0x000000040800728c */ /* 0x000fe4000bf06270 */
[----:B------:R-:W-:Y:S02]  /*5750*/  UIMAD UR11, UR37, UR11, UR8 ;  /* 0x0000000b250b72a4 */ /* 0x000fe4000f8e0208 */
[----:B------:R-:W-:Y:S02]  /*5760*/  UISETP.GE.OR UP0, UPT, UR5, UR6, UP0 ;  /* 0x000000060500728c */ /* 0x000fe40008706670 */
[----:B------:R-:W-:Y:S02]  /*5770*/  UIMAD.WIDE.U32 UR6, UR5, UR38, URZ ;  /* 0x00000026050672a5 */ /* 0x000fe4000f8e00ff */
[----:B------:R-:W-:Y:S04]  /*5780*/  UIADD3 UR6, UPT, UPT, -UR8, URZ, URZ ;  /* 0x000000ff08067290 */ /* 0x000fe8000fffe1ff */
[----:B------:R-:W-:Y:S03]  /*5790*/  UIMAD UR42, UR46, UR6, UR42 ;  /* 0x000000062e2a72a4 */ /* 0x000fe6000f8e022a */
[----:B------:R-:W-:Y:S02]  /*57a0*/  @!UP0 USHF.R.U32.HI UR4, URZ, UR39, UR7 ;  /* 0x00000027ff048299 */ /* 0x000fe40008011607 */
[----:B------:R-:W-:Y:S02]  /*57b0*/  UIADD3 UR7, UPT, UPT, -UR5, URZ, URZ ;  /* 0x000000ff05077290 */ /* 0x000fe4000fffe1ff */
[----:B------:R-:W-:Y:S02]  /*57c0*/  @!UP0 USEL UR4, UR5, UR4, !UP2 ;  /* 0x0000000405048287 */ /* 0x000fe4000d000000 */
[----:B------:R-:W-:Y:S02]  /*57d0*/  UIMAD UR43, UR41, UR7, UR43 ;  /* 0x00000007292b72a4 */ /* 0x000fe4000f8e022b */
[----:B------:R-:W-:Y:S02]  /*57e0*/  @!UP0 UIMAD UR10, UR9, UR11, UR4 ;  /* 0x0000000b090a82a4 */ /* 0x000fe4000f8e0204 */
[----:B------:R-:W-:Y:S04]  /*57f0*/  @!UP0 UIADD3 UR11, UPT, UPT, UR12, -UR4, URZ ;  /* 0x800000040c0b8290 */ /* 0x000fe8000fffe0ff */
[----:B------:R-:W-:Y:S03]  /*5800*/  @!UP0 UIMAD UR8, UR11, UR37, UR5 ;  /* 0x000000250b0882a4 */ /* 0x000fe6000f8e0205 */
[----:B------:R-:W-:Y:S02]  /*5810*/  @!UP0 UMOV UR5, UR10 ;  /* 0x0000000a00058c82 */ /* 0x000fe40008000000 */
[----:B------:R-:W-:Y:S02]  /*5820*/  UIMAD UR43, UR5, UR41, UR43 ;  /* 0x00000029052b72a4 */ /* 0x000fe4000f8e022b */
[----:B------:R-:W-:Y:S11]  /*5830*/  UIMAD UR42, UR8, UR46, UR42 ;  /* 0x0000002e082a72a4 */ /* 0x000ff6000f8e022a */
[----:B------:R-:W-:Y:S01]  /*5840*/  @!UPT UIADD3 URZ, UPT, UPT, URZ, URZ, URZ ;  /* 0x000000fffffff290 */ /* 0x000fe2000fffe0ff */
.L_x_95:
[----:B------:R-:W-:Y:S01]  /*5850*/  UISETP.NE.AND UP0, UPT, UR40, 0x1, UPT ;  /* 0x000000012800788c */ /* 0x000fe2000bf05270 */
[----:B------:R-:W-:Y:S10]  /*5860*/  IADD3 R81, PT, PT, R81, 0x1, RZ ;  /* 0x0000000151517810 */ /* 0x000ff40007ffe0ff */
[----:B------:R-:W2:Y:S01]  /*5870*/  @!UP0 LDCU.128 UR8, c[0x0][0xb10] ;  /* 0x00016200ff0887ac */ /* 0x000ea20008000c00 */
[----:B------:R-:W3:Y:S01]  /*5880*/  @!UP0 LDCU UR5, c[0x0][0xb0c] ;  /* 0x00016180ff0587ac */ /* 0x000ee20008000800 */
[----:B------:R-:W4:Y:S01]  /*5890*/  @!UP0 LDCU UR4, c[0x0][0xb20] ;  /* 0x00016400ff0487ac */ /* 0x000f220008000800 */
[----:B--2---:R-:W-:Y:S02]  /*58a0*/  UIMAD.WIDE.U32 UR6, UR43, UR8, URZ ;  /* 0x000000082b0672a5 */ /* 0x004fe4000f8e00ff */
[----:B------:R-:W-:Y:S02]  /*58b0*/  UIMAD.WIDE.U32 UR12, UR42, UR11, URZ ;  /* 0x0000000b2a0c72a5 */ /* 0x000fe4000f8e00ff */
[----:B------:R-:W-:Y:S02]  /*58c0*/  @!UP0 UISETP.NE.AND UP1, UPT, UR10, 0x1, UPT ;  /* 0x000000010a00888c */ /* 0x000fe4000bf25270 */
[----:B------:R-:W-:Y:S02]  /*58d0*/  @!UP0 USHF.R.U32.HI UR7, URZ, UR9, UR7 ;  /* 0x00000009ff078299 */ /* 0x000fe40008011607 */
[----:B---3--:R-:W-:Y:S02]  /*58e0*/  @!UP0 UISETP.NE.AND UP2, UPT, UR5, 0x1, UPT ;  /* 0x000000010500888c */ /* 0x008fe4000bf45270 */
[----:B----4-:R-:W-:Y:S02]  /*58f0*/  @!UP0 USHF.R.U32.HI UR4, URZ, UR4, UR13 ;  /* 0x00000004ff048299 */ /* 0x010fe4000801160d */
[----:B------:R-:W-:Y:S02]  /*5900*/  @!UP0 USEL UR7, UR43, UR7, !UP2 ;  /* 0x000000072b078287 */ /* 0x000fe4000d000000 */
[----:B------:R-:W-:Y:S04]  /*5910*/  @!UP0 USEL UR6, UR42, UR4, !UP1 ;  /* 0x000000042a068287 */ /* 0x000fe8000c800000 */
[----:B------:R-:W-:Y:S02]  /*5920*/  @!UP0 UIADD3 UR4, UPT, UPT, -UR7, UR6, URZ ;  /* 0x0000000607048290 */ /* 0x000fe4000fffe1ff */
[----:B------:R-:W-:Y:S02]  /*5930*/  @!UP0 UIADD3 UR6, UPT, UPT, UR7, -UR6, URZ ;  /* 0x8000000607068290 */ /* 0x000fe4000fffe0ff */
[----:B------:R-:W-:Y:S02]  /*5940*/  @!UP0 UIMAD UR43, UR4, UR5, UR43 ;  /* 0x00000005042b82a4 */ /* 0x000fe4000f8e022b */
[----:B------:R-:W-:Y:S02]  /*5950*/  @!UP0 UIMAD UR42, UR6, UR10, UR42 ;  /* 0x0000000a062a82a4 */ /* 0x000fe4000f8e022a */
[----:B------:R-:W-:Y:S09]  /*5960*/  ULOP3.LUT UP0, URZ, UR56, 0x1b0, URZ, 0xc0, !UPT ;  /* 0x000001b038ff7892 */ /* 0x000ff2000f80c0ff */
[----:B------:R-:W-:Y:S05]  /*5970*/  BRA.U !UP0, `(.L_x_96) ;  /* 0x0000000108407547 */ /* 0x000fea000b800000 */
[----:B------:R-:W2:Y:S01]  /*5980*/  LDCU.64 UR8, c[0x4][0x80] ;  /* 0x01001000ff0877ac */ /* 0x000ea20008000a00 */
[----:B------:R-:W-:Y:S01]  /*5990*/  MOV R3, 0x0 ;  /* 0x0000000000037802 */ /* 0x000fe20000000f00 */
[----:B------:R-:W-:Y:S02]  /*59a0*/  HFMA2 R12, -RZ, RZ, 0, 5.9604644775390625e-08 ;  /* 0x00000001ff0c7431 */ /* 0x000fe400000001ff */
[----:B------:R-:W-:Y:S02]  /*59b0*/  IMAD.MOV.U32 R8, RZ, RZ, 0x70 ;  /* 0x00000070ff087424 */ /* 0x000fe400078e00ff */
[----:B------:R-:W-:Y:S01]  /*59c0*/  IMAD.MOV.U32 R13, RZ, RZ, RZ ;  /* 0x000000ffff0d7224 */ /* 0x000fe200078e00ff */
[----:B------:R-:W3:Y:S01]  /*59d0*/  LDCU.64 UR6, c[0x4][0x88] ;  /* 0x01001100ff0677ac */ /* 0x000ee20008000a00 */
[----:B------:R-:W4:Y:S01]  /*59e0*/  LDC.64 R2, c[0x4][R3] ;  /* 0x0100000003027b82 */ /* 0x000f220000000a00 */
[----:B------:R-:W1:Y:S01]  /*59f0*/  LDCU.64 UR4, c[0x4][0x8] ;  /* 0x01000100ff0477ac */ /* 0x000e620008000a00 */
[----:B--2---:R-:W-:Y:S01]  /*5a00*/  MOV R5, UR9 ;  /* 0x0000000900057c02 */ /* 0x004fe20008000f00 */
[----:B------:R-:W-:Y:S01]  /*5a10*/  IMAD.U32 R4, RZ, RZ, UR8 ;  /* 0x00000008ff047e24 */ /* 0x000fe2000f8e00ff */
[----:B---3--:R-:W-:Y:S01]  /*5a20*/  MOV R7, UR7 ;  /* 0x0000000700077c02 */ /* 0x008fe20008000f00 */
[----:B------:R-:W-:Y:S01]  /*5a30*/  IMAD.U32 R6, RZ, RZ, UR6 ;  /* 0x00000006ff067e24 */ /* 0x000fe2000f8e00ff */
[----:B-1----:R-:W-:Y:S01]  /*5a40*/  MOV R11, UR5 ;  /* 0x00000005000b7c02 */ /* 0x002fe20008000f00 */
[----:B------:R-:W-:Y:S02]  /*5a50*/  IMAD.U32 R10, RZ, RZ, UR4 ;  /* 0x00000004ff0a7e24 */ /* 0x000fe4000f8e00ff */
[----:B------:R-:W-:Y:S07]  /*5a60*/  LEPC R20, `(.L_x_96) ;  /* 0x000000001014794e */ /* 0x000fee0000000000 */
[----:B----45:R-:W-:Y:S05]  /*5a70*/  CALL.ABS.NOINC R2 ;  /* 0x0000000002007343 */ /* 0x030fea0003c00000 */
.L_x_96:
[----:B------:R-:W-:Y:S01]  /*5a80*/  LOP3.LUT P0, RZ, R85, 0x1b0, RZ, 0xc0, !PT ;  /* 0x000001b055ff7812 */ /* 0x000fe2000780c0ff */
[----:B------:R-:W-:Y:S11]  /*5a90*/  BSSY.RECONVERGENT B6, `(.L_x_97) ;  /* 0x0000013000067945 */ /* 0x000ff60003800200 */
[----:B------:R-:W-:Y:S01]  /*5aa0*/  @!UPT UIADD3 URZ, UPT, UPT, URZ, URZ, URZ ;  /* 0x000000fffffff290 */ /* 0x000fe2000fffe0ff */
[----:B------:R-:W-:Y:S05]  /*5ab0*/  @!P0 BRA `(.L_x_98) ;  /* 0x0000000000408947 */ /* 0x000fea0003800000 */
        /* <DEDUP_REMOVED lines=16> */
.L_x_98:
[----:B------:R-:W-:Y:S05]  /*5bc0*/  BSYNC.RECONVERGENT B6 ;  /* 0x0000000000067941 */ /* 0x000fea0003800200 */
.L_x_97:
[----:B------:R-:W-:Y:S02]  /*5bd0*/  ISETP.NE.U32.AND P0, PT, R68, RZ, PT ;  /* 0x000000ff4400720c */ /* 0x000fe40003f05070 */
[C---:B------:R-:W-:Y:S02]  /*5be0*/  ISETP.NE.U32.AND P2, PT, R74.reuse, RZ, PT ;  /* 0x000000ff4a00720c */ /* 0x040fe40003f45070 */
[----:B------:R-:W-:Y:S02]  /*5bf0*/  ISETP.NE.AND.EX P0, PT, R69, RZ, PT, P0 ;  /* 0x000000ff4500720c */ /* 0x000fe40003f05300 */
[----:B------:R-:W-:Y:S02]  /*5c00*/  ISETP.NE.U32.AND P4, PT, R74, RZ, PT ;  /* 0x000000ff4a00720c */ /* 0x000fe40003f85070 */
[C---:B------:R-:W-:Y:S02]  /*5c10*/  ISETP.NE.AND.EX P2, PT, R75.reuse, RZ, P0, P2 ;  /* 0x000000ff4b00720c */ /* 0x040fe40000745320 */
[----:B------:R-:W-:Y:S02]  /*5c20*/  ISETP.NE.AND.EX P4, PT, R75, RZ, PT, P4 ;  /* 0x000000ff4b00720c */ /* 0x000fe40003f85340 */
[----:B------:R-:W-:Y:S02]  /*5c30*/  ISETP.NE.U32.AND P5, PT, R72, RZ, PT ;  /* 0x000000ff4800720c */ /* 0x000fe40003fa5070 */
[----:B------:R-:W-:Y:S02]  /*5c40*/  PLOP3.LUT P0, PT, PT, PT, PT, 0x8, 0x80 ;  /* 0x000000000080781c */ /* 0x000fe40003f0e170 */
[----:B------:R-:W-:Y:S05]  /*5c50*/  ISETP.NE.AND.EX P5, PT, R73, RZ, PT, P5 ;  /* 0x000000ff4900720c */ /* 0x000fea0003fa5350 */
[----:B------:R-:W-:Y:S02]  /*5c60*/  @!P2 ISETP.NE.U32.AND P1, PT, R68, RZ, PT ;  /* 0x000000ff4400a20c */ /* 0x000fe40003f25070 */
[----:B------:R-:W-:Y:S02]  /*5c70*/  @!P2 PLOP3.LUT P0, PT, P4, PT, PT, 0x80, 0x8 ;  /* 0x000000000008a81c */ /* 0x000fe4000270f070 */
[----:B------:R-:W-:Y:S01]  /*5c80*/  @!P2 ISETP.NE.AND.EX P1, PT, R69, RZ, PT, P1 ;  /* 0x000000ff4500a20c */ /* 0x000fe20003f25310 */
[----:B------:R-:W-:Y:S01]  /*5c90*/  @!UPT UIADD3 URZ, UPT, UPT, URZ, URZ, URZ ;  /* 0x000000fffffff290 */ /* 0x000fe2000fffe0ff */
[----:B------:R-:W-:Y:S11]  /*5ca0*/  @!P4 BRA `(.L_x_99) ;  /* 0x00000000002cc947 */ /* 0x000ff60003800000 */
[----:B------:R-:W-:Y:S01]  /*5cb0*/  ISETP.NE.U32.AND P3, PT, R68, RZ, PT ;  /* 0x000000ff4400720c */ /* 0x000fe20003f65070 */
[----:B------:R-:W-:Y:S03]  /*5cc0*/  IMAD.MOV.U32 R79, RZ, RZ, 0x1 ;  /* 0x00000001ff4f7424 */ /* 0x000fe600078e00ff */
[----:B------:R-:W-:Y:S11]  /*5cd0*/  ISETP.NE.AND.EX P3, PT, R69, RZ, PT, P3 ;  /* 0x000000ff4500720c */ /* 0x000ff60003f65330 */
[----:B------:R-:W-:Y:S02]  /*5ce0*/  @!UPT UIADD3 URZ, UPT, UPT, URZ, URZ, URZ ;  /* 0x000000fffffff290 */ /* 0x000fe4000fffe0ff */
[----:B------:R-:W2:Y:S01]  /*5cf0*/  @P3 LDC.64 R2, c[0x0][0x888] ;  /* 0x00022200ff023b82 */ /* 0x000ea20000000a00 */
[----:B-1----:R-:W-:Y:S04]  /*5d00*/  @P3 IMAD R0, R74, UR36, RZ ;  /* 0x000000244a003c24 */ /* 0x002fe8000f8e02ff */
[----:B--2---:R-:W-:Y:S04]  /*5d10*/  @P3 IMAD.WIDE R2, R0, 0x4, R2 ;  /* 0x0000000400023825 */ /* 0x004fe800078e0202 */
[----:B------:R-:W-:Y:S01]  /*5d20*/  HFMA2 R0, -RZ, RZ, 0, 5.9604644775390625e-08 ;  /* 0x00000001ff007431 */ /* 0x000fe200000001ff */
[----:B-----5:R2:W5:Y:S04]  /*5d30*/  @P3 LDG.E R39, desc[UR52][R2.64] ;  /* 0x0000003402273981 */ /* 0x020568000c1e1900 */
[----:B------:R-:W-:Y:S01]  /*5d40*/  @!P3 PRMT R79, R0, 0x7610, R79 ;  /* 0x00007610004fb816 */ /* 0x000fe2000000004f */
[----:B--2---:R-:W3:Y:S06]  /*5d50*/  @!P3 LDC R39, c[0x0][0x880] ;  /* 0x00022000ff27bb82 */ /* 0x004eec0000000800 */
.L_x_99:
[----:B------:R-:W-:Y:S05]  /*5d60*/  @!P5 BRA `(.L_x_100) ;  /* 0x000000000020d947 */ /* 0x000fea0003800000 */
[----:B------:R-:W-:Y:S04]  /*5d70*/  ISETP.NE.U32.AND P3, PT, R70, RZ, PT ;  /* 0x000000ff4600720c */ /* 0x000fe80003f65070 */
[----:B------:R-:W-:Y:S11]  /*5d80*/  ISETP.NE.AND.EX P3, PT, R71, RZ, PT, P3 ;  /* 0x000000ff4700720c */ /* 0x000ff60003f65330 */
[----:B------:R-:W-:Y:S02]  /*5d90*/  @!UPT UIADD3 URZ, UPT, UPT, URZ, URZ, URZ ;  /* 0x000000fffffff290 */ /* 0x000fe4000fffe0ff */
[----:B------:R-:W2:Y:S01]  /*5da0*/  @P3 LDC.64 R2, c[0x0][0x8a8] ;  /* 0x00022a00ff023b82 */ /* 0x000ea20000000a00 */
[----:B-1----:R-:W-:Y:S04]  /*5db0*/  @P3 IMAD R0, R72, UR36, RZ ;  /* 0x0000002448003c24 */ /* 0x002fe8000f8e02ff */
[----:B--2---:R-:W-:Y:S05]  /*5dc0*/  @P3 IMAD.WIDE R2, R0, 0x4, R2 ;  /* 0x0000000400023825 */ /* 0x004fea00078e0202 */
[----:B-----5:R2:W5:Y:S02]  /*5dd0*/  @P3 LDG.E R38, desc[UR52][R2.64] ;  /* 0x0000003402263981 */ /* 0x020564000c1e1900 */
[----:B--2---:R-:W4:Y:S02]  /*5de0*/  @!P3 LDC R38, c[0x0][0x8a0] ;  /* 0x00022800ff26bb82 */ /* 0x004f240000000800 */
.L_x_100:
[----:B---3-5:R-:W-:Y:S01]  /*5df0*/  @!P2 FSETP.NEU.AND P3, PT, R39, RZ, PT ;  /* 0x000000ff2700a20b */ /* 0x028fe20003f6d000 */
[----:B------:R-:W-:Y:S01]  /*5e00*/  BSSY B1, `(.L_x_101) ;  /* 0x000003b000017945 */ /* 0x000fe20003800000 */
[----:B------:R-:W-:Y:S02]  /*5e10*/  @!P2 SEL R2, RZ, 0xffffffff, P1 ;  /* 0xffffffffff02a807 */ /* 0x000fe40000800000 */
[----:B------:R-:W-:Y:S02]  /*5e20*/  CS2R R66, SRZ ;  /* 0x0000000000427805 */ /* 0x000fe4000001ff00 */
[----:B-1----:R-:W-:Y:S02]  /*5e30*/  @!P2 SEL R0, RZ, 0xffffffff, P3 ;  /* 0xffffffffff00a807 */ /* 0x002fe40001800000 */
[----:B------:R-:W-:Y:S02]  /*5e40*/  CS2R R64, SRZ ;  /* 0x0000000000407805 */ /* 0x000fe4000001ff00 */
[----:B------:R-:W-:Y:S02]  /*5e50*/  @!P2 LOP3.LUT P1, RZ, R79, 0xff, RZ, 0xc0, !PT ;  /* 0x000000ff4fffa812 */ /* 0x000fe4000782c0ff */
[----:B------:R-:W-:Y:S02]  /*5e60*/  CS2R R18, SRZ ;  /* 0x0000000000127805 */ /* 0x000fe4000001ff00 */
[----:B------:R-:W-:Y:S02]  /*5e70*/  LEA R22, R36, UR57, 0x3 ;  /* 0x0000003924167c11 */ /* 0x000fe4000f8e18ff */
[----:B------:R-:W-:Y:S02]  /*5e80*/  CS2R R16, SRZ ;  /* 0x0000000000107805 */ /* 0x000fe4000001ff00 */
[----:B------:R-:W-:Y:S02]  /*5e90*/  @P0 SEL R0, R2, R0, !P1 ;  /* 0x0000000002000207 */ /* 0x000fe40004800000 */
[----:B------:R-:W-:Y:S02]  /*5ea0*/  SHF.L.U32 R3, R84, 0x1f, RZ ;  /* 0x0000001f54037819 */ /* 0x000fe400000006ff */
[----:B------:R-:W-:Y:S02]  /*5eb0*/  @!P2 LOP3.LUT R0, R0, 0x1, RZ, 0xc0, !PT ;  /* 0x000000010000a812 */ /* 0x000fe400078ec0ff */
[----:B------:R-:W-:Y:S02]  /*5ec0*/  LEA.HI R2, R36, R36, RZ, 0x1 ;  /* 0x0000002424027211 */ /* 0x000fe400078f08ff */
[----:B------:R-:W-:Y:S02]  /*5ed0*/  ISETP.NE.U32.OR P2, PT, R0, 0x1, P2 ;  /* 0x000000010000780c */ /* 0x000fe40001745470 */
[----:B------:R-:W-:Y:S11]  /*5ee0*/  PLOP3.LUT P5, PT, PT, PT, PT, 0x8, 0x80 ;  /* 0x000000000080781c */ /* 0x000ff60003fae170 */
[----:B------:R-:W-:Y:S04]  /*5ef0*/  @P2 SHF.L.U32 R0, R82, 0x1f, RZ ;  /* 0x0000001f52002819 */ /* 0x000fe800000006ff */
[----:B------:R1:W2:Y:S01]  /*5f00*/  @P2 SYNCS.PHASECHK.TRANS64.TRYWAIT P0, [UR57+0xd0], R0 ;  /* 0x0000d000ff0025a7 */ /* 0x0002a20008001139 */
[----:B------:R3:W3:Y:S01]  /*5f10*/  SYNCS.PHASECHK.TRANS64.TRYWAIT P3, [R22+URZ+0x110], R3 ;  /* 0x00011003160075a7 */ /* 0x0006e200080611ff */
[C---:B-1----:R-:W-:Y:S01]  /*5f20*/  IMAD.SHL.U32 R0, R2.reuse, 0x20, RZ ;  /* 0x0000002002007824 */ /* 0x042fe200078e00ff */
[----:B------:R-:W-:Y:S04]  /*5f30*/  LOP3.LUT R2, R2, 0xffe, RZ, 0xc0, !PT ;  /* 0x00000ffe02027812 */ /* 0x000fe800078ec0ff */
[----:B------:R-:W-:Y:S01]  /*5f40*/  LOP3.LUT R0, R0, 0xffffffc0, RZ, 0xc0, !PT ;  /* 0xffffffc000007812 */ /* 0x000fe200078ec0ff */
[----:B------:R-:W-:Y:S04]  /*5f50*/  IMAD.IADD R2, R36, 0x1, -R2 ;  /* 0x0000000124027824 */ /* 0x000fe800078e0a02 */
[----:B------:R-:W-:Y:S04]  /*5f60*/  IMAD.IADD R0, R37, 0x1, R0 ;  /* 0x0000000125007824 */ /* 0x000fe800078e0200 */
[----:B------:R-:W-:Y:S01]  /*5f70*/  IMAD R2, R2, 0x100000, R0 ;  /* 0x0010000002027824 */ /* 0x000fe200078e0200 */
[----:B--2---:R-:W-:Y:S01]  /*5f80*/  @P2 PLOP3.LUT P5, PT, P0, PT, PT, 0x8, 0x80 ;  /* 0x000000000080281c */ /* 0x004fe200007ae170 */
[----:B------:R-:W-:Y:S01]  /*5f90*/  @!UPT UIADD3 URZ, UPT, UPT, URZ, URZ, URZ ;  /* 0x000000fffffff290 */ /* 0x000fe2000fffe0ff */
[----:B---3--:R-:W-:Y:S11]  /*5fa0*/  @!P2 BRA `(.L_x_102) ;  /* 0x000000000080a947 */ /* 0x008ff60003800000 */
[----:B------:R-:W-:Y:S01]  /*5fb0*/  ISETP.NE.U32.AND P0, PT, R68, RZ, PT ;  /* 0x000000ff4400720c */ /* 0x000fe20003f05070 */
[----:B------:R-:W-:Y:S01]  /*5fc0*/  BSSY B0, `(.L_x_103) ;  /* 0x0000012000007945 */ /* 0x000fe20003800000 */
[----:B------:R-:W-:Y:S02]  /*5fd0*/  FSETP.NEU.AND P2, PT, R39, RZ, PT ;  /* 0x000000ff2700720b */ /* 0x000fe40003f4d000 */
[----:B------:R-:W-:Y:S02]  /*5fe0*/  CS2R R18, SRZ ;  /* 0x0000000000127805 */ /* 0x000fe4000001ff00 */
[----:B------:R-:W-:Y:S02]  /*5ff0*/  ISETP.NE.AND.EX P0, PT, R69, RZ, PT, P0 ;  /* 0x000000ff4500720c */ /* 0x000fe40003f05300 */
[----:B------:R-:W-:Y:S02]  /*6000*/  CS2R R16, SRZ ;  /* 0x0000000000107805 */ /* 0x000fe4000001ff00 */
[----:B------:R-:W-:Y:S02]  /*6010*/  LOP3.LUT P1, RZ, R79, 0xff, RZ, 0xc0, !PT ;  /* 0x000000ff4fff7812 */ /* 0x000fe4000782c0ff */
[----:B------:R-:W-:Y:S02]  /*6020*/  CS2R R66, SRZ ;  /* 0x0000000000427805 */ /* 0x000fe4000001ff00 */
[----:B------:R-:W-:Y:S02]  /*6030*/  SEL R0, RZ, 0xffffffff, P2 ;  /* 0xffffffffff007807 */ /* 0x000fe40001000000 */
[----:B------:R-:W-:Y:S02]  /*6040*/  CS2R R64, SRZ ;  /* 0x0000000000407805 */ /* 0x000fe4000001ff00 */
[----:B------:R-:W-:Y:S04]  /*6050*/  SEL R4, RZ, 0xffffffff, P0 ;  /* 0xffffffffff047807 */ /* 0x000fe80000000000 */
[----:B------:R-:W-:Y:S04]  /*6060*/  @P4 SEL R0, R4, R0, !P1 ;  /* 0x0000000004004207 */ /* 0x000fe80004800000 */
[----:B------:R-:W-:Y:S04]  /*6070*/  LOP3.LUT R0, R0, 0x1, RZ, 0xc0, !PT ;  /* 0x0000000100007812 */ /* 0x000fe800078ec0ff */
[----:B------:R-:W-:Y:S01]  /*6080*/  ISETP.NE.U32.AND P0, PT, R0, 0x1, PT ;  /* 0x000000010000780c */ /* 0x000fe20003f05070 */
[----:B------:R-:W-:Y:S01]  /*6090*/  @!UPT UIADD3 URZ, UPT, UPT, URZ, URZ, URZ ;  /* 0x000000fffffff290 */ /* 0x000fe2000fffe0ff */
[----:B------:R-:W-:Y:S11]  /*60a0*/  @!P5 BRA `(.L_x_104) ;  /* 0x00000000000cd947 */ /* 0x000ff60003800000 */
[----:B------:R-:W-:Y:S04]  /*60b0*/  SHF.L.U32 R4, R82, 0x1f, RZ ;  /* 0x0000001f52047819 */ /* 0x000fe800000006ff */
[----:B------:R-:W1:Y:S02]  /*60c0*/  SYNCS.PHASECHK.TRANS64.TRYWAIT P1, [UR57+0xd0], R4 ;  /* 0x0000d004ff0075a7 */ /* 0x000e640008021139 */
[----:B-1----:R-:W-:Y:S05]  /*60d0*/  @!P1 BRA `(.L_x_105) ;  /* 0x0000001800289947 */ /* 0x002fea0003800000 */
.L_x_104:
[----:B------:R-:W-:Y:S05]  /*60e0*/  BSYNC B0 ;  /* 0x0000000000007941 */ /* 0x000fea0003800000 */
.L_x_103:
[----:B------:R2:W3:Y:S01]  /*60f0*/  @P0 LDS.128 R16, [R78+UR57+0x200] ;  /* 0x000200394e100984 */ /* 0x0004e20008000c00 */
[----:B------:R-:W-:Y:S01]  /*6100*/  UIADD3 UR4, UPT, UPT, UR57, 0xd8, URZ ;  /* 0x000000d839047890 */ /* 0x000fe2000fffe0ff */
[----:B------:R-:W-:Y:S02]  /*6110*/  LOP3.LUT R82, R82, 0x1, RZ, 0x3c, !PT ;  /* 0x0000000152527812 */ /* 0x000fe400078e3cff */
[----:B------:R2:W1:Y:S01]  /*6120*/  @P0 LDS.128 R64, [R77+0x10] ;  /* 0x000010004d400984 */ /* 0x0004620000000c00 */
[----:B------:R-:W-:Y:S01]  /*6130*/  UPRMT UR4, UR54, 0x654, UR4 ;  /* 0x0000065436047896 */ /* 0x000fe20008000004 */
[----:B------:R-:W-:Y:S01]  /*6140*/  @!PT LDS RZ, [RZ] ;  /* 0x00000000fffff984 */ /* 0x000fe20000000800 */
[----:B------:R-:W-:Y:S01]  /*6150*/  @!PT LDS RZ, [RZ] ;  /* 0x00000000fffff984 */ /* 0x000fe20000000800 */
[----:B------:R-:W-:Y:S01]  /*6160*/  @!PT LDS RZ, [RZ] ;  /* 0x00000000fffff984 */ /* 0x000fe20000000800 */
[----:B------:R-:W-:Y:S01]  /*6170*/  @!PT LDS RZ, [RZ] ;  /* 0x00000000fffff984 */ /* 0x000fe20000000800 */
[----:B------:R5:W-:Y:S06]  /*6180*/  MEMBAR.ALL.CTA ;  /* 0x0000000000007992 */ /* 0x000bec0000008000 */
[----:B-----5:R-:W5:Y:S02]  /*6190*/  FENCE.VIEW.ASYNC.S ;  /* 0x00000000000073c6 */ /* 0x020f640000000000 */
[----:B-----5:R-:W-:Y:S03]  /*61a0*/  SYNCS.ARRIVE.TRANS64.RED.A1T0 RZ, [UR4], RZ ;  /* 0x000000ffffff79a7 */ /* 0x020fe60008100404 */
.L_x_102:
[----:B------:R-:W-:Y:S05]  /*61b0*/  BSYNC B1 ;  /* 0x0000000000017941 */ /* 0x000fea0003800000 */
.L_x_101:
[----:B-1----:R-:W-:Y:S04]  /*61c0*/  SHF.R.U32.HI R0, RZ, 0x15, R2 ;  /* 0x00000015ff007819 */ /* 0x002fe80000011602 */
[----:B------:R-:W-:Y:S01]  /*61d0*/  LOP3.LUT P0, RZ, R0, 0x3, R80, 0x48, !PT ;  /* 0x0000000300ff7812 */ /* 0x000fe20007804850 */
[----:B------:R-:W-:Y:S01]  /*61e0*/  @!UPT UIADD3 URZ, UPT, UPT, URZ, URZ, URZ ;  /* 0x000000fffffff290 */ /* 0x000fe2000fffe0ff */
[----:B------:R-:W-:Y:S11]  /*61f0*/  @P3 BRA `(.L_x_106) ;  /* 0x0000000000083947 */ /* 0x000ff60003800000 */
[----:B------:R-:W1:Y:S02]  /*6200*/  SYNCS.PHASECHK.TRANS64.TRYWAIT P1, [R22+URZ+0x110], R3 ;  /* 0x00011003160075a7 */ /* 0x000e6400080211ff */
[----:B-1----:R-:W-:Y:S05]  /*6210*/  @!P1 BRA `(.L_x_107) ;  /* 0x0000001400f09947 */ /* 0x002fea0003800000 */
.L_x_106:
[----:B------:R-:W-:Y:S05]  /*6220*/  @!P0 BRA `(.L_x_108) ;  /* 0x0000000000408947 */ /* 0x000fea0003800000 */
[----:B------:R-:W1:Y:S01]  /*6230*/  LDCU.64 UR8, c[0x4][0x70] ;  /* 0x01000e00ff0877ac */ /* 0x000e620008000a00 */
[----:B------:R-:W-:Y:S01]  /*6240*/  MOV R15, 0x0 ;  /* 0x00000000000f7802 */ /* 0x000fe20000000f00 */
[----:B------:R-:W-:Y:S02]  /*6250*/  HFMA2 R12, -RZ, RZ, 0, 5.9604644775390625e-08 ;  /* 0x00000001ff0c7431 */ /* 0x000fe400000001ff */
[----:B------:R-:W-:Y:S02]  /*6260*/  IMAD.MOV.U32 R8, RZ, RZ, 0x192 ;  /* 0x00000192ff087424 */ /* 0x000fe400078e00ff */
[----:B------:R-:W-:Y:S01]  /*6270*/  IMAD.MOV.U32 R13, RZ, RZ, RZ ;  /* 0x000000ffff0d7224 */ /* 0x000fe200078e00ff */
[----:B------:R-:W5:Y:S01]  /*6280*/  LDCU.64 UR6, c[0x4][0x78] ;  /* 0x01000f00ff0677ac */ /* 0x000f620008000a00 */
[----:B------:R-:W2:Y:S01]  /*6290*/  LDC.64 R14, c[0x4][R15] ;  /* 0x010000000f0e7b82 */ /* 0x000ea20000000a00 */
[----:B------:R-:W3:Y:S01]  /*62a0*/  LDCU.64 UR4, c[0x4][0x10] ;  /* 0x01000200ff0477ac */ /* 0x000ee20008000a00 */
[----:B-1----:R-:W-:Y:S01]  /*62b0*/  MOV R5, UR9 ;  /* 0x0000000900057c02 */ /* 0x002fe20008000f00 */
[----:B------:R-:W-:Y:S01]  /*62c0*/  IMAD.U32 R4, RZ, RZ, UR8 ;  /* 0x00000008ff047e24 */ /* 0x000fe2000f8e00ff */
[----:B-----5:R-:W-:Y:S01]  /*62d0*/  MOV R7, UR7 ;  /* 0x0000000700077c02 */ /* 0x020fe20008000f00 */
[----:B------:R-:W-:Y:S01]  /*62e0*/  IMAD.U32 R6, RZ, RZ, UR6 ;  /* 0x00000006ff067e24 */ /* 0x000fe2000f8e00ff */
[----:B---3--:R-:W-:Y:S01]  /*62f0*/  MOV R11, UR5 ;  /* 0x00000005000b7c02 */ /* 0x008fe20008000f00 */
[----:B------:R-:W-:Y:S02]  /*6300*/  IMAD.U32 R10, RZ, RZ, UR4 ;  /* 0x00000004ff0a7e24 */ /* 0x000fe4000f8e00ff */
[----:B------:R-:W-:Y:S07]  /*6310*/  LEPC R20, `(.L_x_108) ;  /* 0x000000001014794e */ /* 0x000fee0000000000 */
[----:B--2-4-:R-:W-:Y:S05]  /*6320*/  CALL.ABS.NOINC R14 ;  /* 0x000000000e007343 */ /* 0x014fea0003c00000 */
.L_x_108:
[----:B------:R-:W-:Y:S01]  /*6330*/  LOP3.LUT P0, RZ, R76, 0x60, RZ, 0xc0, !PT ;  /* 0x000000604cff7812 */ /* 0x000fe2000780c0ff */
[----:B------:R-:W-:Y:S05]  /*6340*/  WARPSYNC.ALL ;  /* 0x0000000000007948 */ /* 0x000fea0003800000 */
[----:B------:R-:W-:Y:S01]  /*6350*/  R2UR UR4, R2 ;  /* 0x00000000020472ca */ /* 0x000fe200000e0000 */
[----:B------:R-:W-:Y:S01]  /*6360*/  BSSY.RECONVERGENT B0, `(.L_x_109) ;  /* 0x000009f000007945 */ /* 0x000fe20003800200 */
[-C--:B---3--:R-:W-:Y:S02]  /*6370*/  F2FP.F16.E4M3.UNPACK_B R2, R16.reuse ;  /* 0x00000010ff02723e */ /* 0x088fe400020006ff */
[----:B------:R-:W-:Y:S02]  /*6380*/  F2FP.F16.E4M3.UNPACK_B R16, R16.H1 ;  /* 0x00000010ff10723e */ /* 0x000fe400030006ff */
[----:B------:R-:W-:Y:S01]  /*6390*/  R2UR UR5, R22 ;  /* 0x00000000160572ca */ /* 0x000fe200000e0000 */
[----:B------:R-:W-:Y:S01]  /*63a0*/  HADD2.F32 R0, -RZ, R2.H0_H0 ;  /* 0x20000002ff007230 */ /* 0x000fe20000004100 */
[-C--:B------:R-:W-:Y:S01]  /*63b0*/  F2FP.F16.E4M3.UNPACK_B R42, R17.reuse ;  /* 0x00000011ff2a723e */ /* 0x080fe200020006ff */
[--C-:B------:R-:W-:Y:S01]  /*63c0*/  HADD2.F32 R3, -RZ, R16.reuse.H0_H0 ;  /* 0x20000010ff037230 */ /* 0x100fe20000004100 */
[----:B------:R-:W-:Y:S01]  /*63d0*/  F2FP.F16.E4M3.UNPACK_B R44, R17.H1 ;  /* 0x00000011ff2c723e */ /* 0x000fe200030006ff */
[----:B------:R-:W-:Y:S01]  /*63e0*/  HADD2.F32 R40, -RZ, R16.H1_H1 ;  /* 0x30000010ff287230 */ /* 0x000fe20000004100 */
[-C--:B------:R-:W-:Y:S01]  /*63f0*/  F2FP.F16.E4M3.UNPACK_B R46, R18.reuse ;  /* 0x00000012ff2e723e */ /* 0x080fe200020006ff */
[----:B------:R-:W-:Y:S01]  /*6400*/  HADD2.F32 R2, -RZ, R2.H1_H1 ;  /* 0x30000002ff027230 */ /* 0x000fe20000004100 */
[----:B------:R-:W-:Y:S01]  /*6410*/  F2FP.F16.E4M3.UNPACK_B R48, R18.H1 ;  /* 0x00000012ff30723e */ /* 0x000fe200030006ff */
[--C-:B------:R-:W-:Y:S01]  /*6420*/  HADD2.F32 R41, -RZ, R42.reuse.H0_H0 ;  /* 0x2000002aff297230 */ /* 0x100fe20000004100 */
[-C--:B------:R-:W-:Y:S01]  /*6430*/  F2FP.F16.E4M3.UNPACK_B R50, R19.reuse ;  /* 0x00000013ff32723e */ /* 0x080fe200020006ff */
[----:B------:R-:W-:Y:S01]  /*6440*/  HADD2.F32 R42, -RZ, R42.H1_H1 ;  /* 0x3000002aff2a7230 */ /* 0x000fe20000004100 */
[----:B------:R-:W-:Y:S01]  /*6450*/  F2FP.F16.E4M3.UNPACK_B R52, R19.H1 ;  /* 0x00000013ff34723e */ /* 0x000fe200030006ff */
[----:B------:R-:W-:Y:S01]  /*6460*/  HADD2.F32 R43, -RZ, R44.H0_H0 ;  /* 0x2000002cff2b7230 */ /* 0x000fe20000004100 */
[----:B------:R-:W-:Y:S01]  /*6470*/  LDTM.16dp32bit_t0_t15.x32 R4, tmem[UR4] ;  /* 0x00000004000479ee */ /* 0x000fe20008a80000 */
[----:B------:R-:W1:Y:S01]  /*6480*/  LDTM.16dp32bit_t16_t31.x32 R4, tmem[UR4+0x20] ;  /* 0x00002004000479ee */ /* 0x000e620008aa0000 */
[----:B------:R-:W-:Y:S01]  /*6490*/  NOP ;  /* 0x0000000000007918 */ /* 0x000fe20000000000 */
[----:B------:R-:W-:Y:S01]  /*64a0*/  UIADD3 UR5, UPT, UPT, UR5, 0x130, URZ ;  /* 0x0000013005057890 */ /* 0x000fe2000fffe0ff */
[--C-:B------:R-:W-:Y:S01]  /*64b0*/  HADD2.F32 R45, -RZ, R46.reuse.H0_H0 ;  /* 0x2000002eff2d7230 */ /* 0x100fe20000004100 */
[----:B------:R-:W-:Y:S01]  /*64c0*/  F2FP.F16.E4M3.UNPACK_B R54, R64 ;  /* 0x00000040ff36723e */ /* 0x000fe200020006ff */
[----:B------:R-:W-:Y:S01]  /*64d0*/  HADD2.F32 R46, -RZ, R46.H1_H1 ;  /* 0x3000002eff2e7230 */ /* 0x000fe20000004100 */
[----:B------:R-:W-:Y:S01]  /*64e0*/  UPRMT UR5, UR54, 0x654, UR5 ;  /* 0x0000065436057896 */ /* 0x000fe20008000005 */
[--C-:B------:R-:W-:Y:S01]  /*64f0*/  HADD2.F32 R49, -RZ, R50.reuse.H0_H0 ;  /* 0x20000032ff317230 */ /* 0x100fe20000004100 */
[-C--:B------:R-:W-:Y:S01]  /*6500*/  F2FP.F16.E4M3.UNPACK_B R58, R65.reuse ;  /* 0x00000041ff3a723e */ /* 0x080fe200020006ff */
[----:B------:R-:W-:Y:S01]  /*6510*/  HADD2.F32 R50, -RZ, R50.H1_H1 ;  /* 0x30000032ff327230 */ /* 0x000fe20000004100 */
[----:B------:R-:W-:Y:S01]  /*6520*/  F2FP.F16.E4M3.UNPACK_B R62, R66 ;  /* 0x00000042ff3e723e */ /* 0x000fe200020006ff */
[--C-:B------:R-:W-:Y:S01]  /*6530*/  HADD2.F32 R53, -RZ, R54.reuse.H0_H0 ;  /* 0x20000036ff357230 */ /* 0x100fe20000004100 */
[----:B------:R-:W-:Y:S01]  /*6540*/  F2FP.F16.E4M3.UNPACK_B R56, R64.H1 ;  /* 0x00000040ff38723e */ /* 0x000fe200030006ff */
[----:B------:R-:W-:Y:S01]  /*6550*/  HADD2.F32 R54, -RZ, R54.H1_H1 ;  /* 0x30000036ff367230 */ /* 0x000fe20000004100 */
[----:B------:R-:W-:Y:S01]  /*6560*/  F2FP.F16.E4M3.UNPACK_B R60, R65.H1 ;  /* 0x00000041ff3c723e */ /* 0x000fe200030006ff */
[----:B-1----:R-:W-:Y:S01]  /*6570*/  SYNCS.ARRIVE.TRANS64.RED.A1T0 RZ, [UR5], RZ ;  /* 0x000000ffffff79a7 */ /* 0x002fe20008100405 */
[--C-:B------:R-:W-:Y:S01]  /*6580*/  HADD2.F32 R57, -RZ, R58.reuse.H0_H0 ;  /* 0x2000003aff397230 */ /* 0x100fe20000004100 */
[-C--:B------:R-:W-:Y:S01]  /*6590*/  F2FP.F16.E4M3.UNPACK_B R65, R67.reuse ;  /* 0x00000043ff41723e */ /* 0x080fe200020006ff */
[----:B------:R-:W-:Y:S01]  /*65a0*/  HADD2.F32 R58, -RZ, R58.H1_H1 ;  /* 0x3000003aff3a7230 */ /* 0x000fe20000004100 */
[----:B------:R-:W-:Y:S01]  /*65b0*/  F2FP.F16.E4M3.UNPACK_B R64, R66.H1 ;  /* 0x00000042ff40723e */ /* 0x000fe200030006ff */
[--C-:B------:R-:W-:Y:S01]  /*65c0*/  HADD2.F32 R61, -RZ, R62.reuse.H0_H0 ;  /* 0x2000003eff3d7230 */ /* 0x100fe20000004100 */
[----:B------:R-:W-:Y:S01]  /*65d0*/  F2FP.F16.E4M3.UNPACK_B R67, R67.H1 ;  /* 0x00000043ff43723e */ /* 0x000fe200030006ff */
[----:B------:R-:W-:Y:S01]  /*65e0*/  HADD2.F32 R62, -RZ, R62.H1_H1 ;  /* 0x3000003eff3e7230 */ /* 0x000fe20000004100 */
[----:B------:R-:W-:Y:S01]  /*65f0*/  IADD3 R36, PT, PT, R36, 0x1, RZ ;  /* 0x0000000124247810 */ /* 0x000fe20007ffe0ff */
[C---:B----4-:R-:W-:Y:S01]  /*6600*/  FMUL R4, R38.reuse, R4 ;  /* 0x0000000426047220 */ /* 0x050fe20000400000 */
[C---:B------:R-:W-:Y:S01]  /*6610*/  FMUL R5, R38.reuse, R5 ;  /* 0x0000000526057220 */ /* 0x040fe20000400000 */
[C---:B------:R-:W-:Y:S01]  /*6620*/  FMUL R8, R38.reuse, R8 ;  /* 0x0000000826087220 */ /* 0x040fe20000400000 */
[C---:B------:R-:W-:Y:S01]  /*6630*/  FMUL R9, R38.reuse, R9 ;  /* 0x0000000926097220 */ /* 0x040fe20000400000 */
[C---:B------:R-:W-:Y:S01]  /*6640*/  FFMA R4, R39.reuse, R0, R4 ;  /* 0x0000000027047223 */ /* 0x040fe20000000004 */
[C---:B------:R-:W-:Y:S01]  /*6650*/  FFMA R5, R39.reuse, R2, R5 ;  /* 0x0000000227057223 */ /* 0x040fe20000000005 */
[C---:B------:R-:W-:Y:S01]  /*6660*/  FMUL R12, R38.reuse, R12 ;  /* 0x0000000c260c7220 */ /* 0x040fe20000400000 */
        /* <DEDUP_REMOVED lines=10> */
[----:B------:R-:W-:Y:S02]  /*6710*/  HADD2.F32 R44, -RZ, R44.H1_H1 ;  /* 0x3000002cff2c7230 */ /* 0x000fe40000004100 */
[C---:B------:R-:W-:Y:S01]  /*6720*/  FMUL R10, R38.reuse, R10 ;  /* 0x0000000a260a7220 */ /* 0x040fe20000400000 */
[C---:B------:R-:W-:Y:S01]  /*6730*/  FFMA R6, R39.reuse, R3, R6 ;  /* 0x0000000327067223 */ /* 0x040fe20000000006 */
[C---:B------:R-:W-:Y:S01]  /*6740*/  FFMA R7, R39.reuse, R40, R7 ;  /* 0x0000002827077223 */ /* 0x040fe20000000007 */
[C---:B------:R-:W-:Y:S01]  /*6750*/  FFMA R8, R39.reuse, R41, R8 ;  /* 0x0000002927087223 */ /* 0x040fe20000000008 */
[C---:B------:R-:W-:Y:S01]  /*6760*/  FFMA R9, R39.reuse, R42, R9 ;  /* 0x0000002a27097223 */ /* 0x040fe20000000009 */
[----:B------:R-:W-:Y:S01]  /*6770*/  FFMA R10, R39, R43, R10 ;  /* 0x0000002b270a7223 */ /* 0x000fe2000000000a */
[--C-:B------:R-:W-:Y:S01]  /*6780*/  HADD2.F32 R40, -RZ, R65.reuse.H0_H0 ;  /* 0x20000041ff287230 */ /* 0x100fe20000004100 */
[----:B------:R-:W-:Y:S01]  /*6790*/  F2FP.SATFINITE.E4M3.F32.PACK_AB_MERGE_C R86, R7, R6, RZ ;  /* 0x000000060756723e */ /* 0x000fe200048070ff */
[C---:B------:R-:W-:Y:S01]  /*67a0*/  FMUL R7, R38.reuse, R24 ;  /* 0x0000001826077220 */ /* 0x040fe20000400000 */
[C---:B------:R-:W-:Y:S01]  /*67b0*/  FMUL R24, R38.reuse, R29 ;  /* 0x0000001d26187220 */ /* 0x040fe20000400000 */
[C---:B------:R-:W-:Y:S01]  /*67c0*/  FMUL R29, R38.reuse, R34 ;  /* 0x00000022261d7220 */ /* 0x040fe20000400000 */
[----:B------:R-:W-:Y:S02]  /*67d0*/  HADD2.F32 R65, -RZ, R65.H1_H1 ;  /* 0x30000041ff417230 */ /* 0x000fe40000004100 */
[C---:B------:R-:W-:Y:S01]  /*67e0*/  FMUL R11, R38.reuse, R11 ;  /* 0x0000000b260b7220 */ /* 0x040fe20000400000 */
[--C-:B------:R-:W-:Y:S02]  /*67f0*/  HADD2.F32 R47, -RZ, R48.reuse.H0_H0 ;  /* 0x20000030ff2f7230 */ /* 0x100fe40000004100 */
[C---:B------:R-:W-:Y:S01]  /*6800*/  FMUL R14, R38.reuse, R14 ;  /* 0x0000000e260e7220 */ /* 0x040fe20000400000 */
[----:B------:R-:W-:Y:S02]  /*6810*/  HADD2.F32 R48, -RZ, R48.H1_H1 ;  /* 0x30000030ff307230 */ /* 0x000fe40000004100 */
[C---:B------:R-:W-:Y:S01]  /*6820*/  FFMA R11, R39.reuse, R44, R11 ;  /* 0x0000002c270b7223 */ /* 0x040fe2000000000b */
[C---:B------:R-:W-:Y:S01]  /*6830*/  FFMA R12, R39.reuse, R45, R12 ;  /* 0x0000002d270c7223 */ /* 0x040fe2000000000c */
[C---:B------:R-:W-:Y:S01]  /*6840*/  FFMA R13, R39.reuse, R46, R13 ;  /* 0x0000002e270d7223 */ /* 0x040fe2000000000d */
[----:B------:R-:W-:Y:S01]  /*6850*/  FFMA R14, R39, R47, R14 ;  /* 0x0000002f270e7223 */ /* 0x000fe2000000000e */
[C---:B------:R-:W-:Y:S01]  /*6860*/  FMUL R15, R38.reuse, R15 ;  /* 0x0000000f260f7220 */ /* 0x040fe20000400000 */
[--C-:B------:R-:W-:Y:S01]  /*6870*/  HADD2.F32 R51, -RZ, R52.reuse.H0_H0 ;  /* 0x20000034ff337230 */ /* 0x100fe20000004100 */
[----:B------:R-:W-:Y:S01]  /*6880*/  F2FP.SATFINITE.E4M3.F32.PACK_AB_MERGE_C R10, R11, R10, RZ ;  /* 0x0000000a0b0a723e */ /* 0x000fe200048070ff */
[----:B------:R-:W-:Y:S02]  /*6890*/  HADD2.F32 R52, -RZ, R52.H1_H1 ;  /* 0x30000034ff347230 */ /* 0x000fe40000004100 */
[C---:B------:R-:W-:Y:S01]  /*68a0*/  FFMA R15, R39.reuse, R48, R15 ;  /* 0x00000030270f7223 */ /* 0x040fe2000000000f */
[C---:B------:R-:W-:Y:S01]  /*68b0*/  FFMA R16, R39.reuse, R49, R16 ;  /* 0x0000003127107223 */ /* 0x040fe20000000010 */
[C---:B------:R-:W-:Y:S01]  /*68c0*/  FFMA R17, R39.reuse, R50, R17 ;  /* 0x0000003227117223 */ /* 0x040fe20000000011 */
[C---:B------:R-:W-:Y:S01]  /*68d0*/  FMUL R18, R38.reuse, R18 ;  /* 0x0000001226127220 */ /* 0x040fe20000400000 */
[C---:B------:R-:W-:Y:S01]  /*68e0*/  FMUL R19, R38.reuse, R19 ;  /* 0x0000001326137220 */ /* 0x040fe20000400000 */
[--C-:B------:R-:W-:Y:S02]  /*68f0*/  HADD2.F32 R55, -RZ, R56.reuse.H0_H0 ;  /* 0x20000038ff377230 */ /* 0x100fe40000004100 */
[C---:B------:R-:W-:Y:S01]  /*6900*/  FMUL R3, R38.reuse, R22 ;  /* 0x0000001626037220 */ /* 0x040fe20000400000 */
[C---:B------:R-:W-:Y:S01]  /*6910*/  FFMA R18, R39.reuse, R51, R18 ;  /* 0x0000003327127223 */ /* 0x040fe20000000012 */
[----:B------:R-:W-:Y:S02]  /*6920*/  HADD2.F32 R56, -RZ, R56.H1_H1 ;  /* 0x30000038ff387230 */ /* 0x000fe40000004100 */
[C---:B------:R-:W-:Y:S01]  /*6930*/  FFMA R19, R39.reuse, R52, R19 ;  /* 0x0000003427137223 */ /* 0x040fe20000000013 */
[C---:B------:R-:W-:Y:S01]  /*6940*/  FMUL R6, R38.reuse, R23 ;  /* 0x0000001726067220 */ /* 0x040fe20000400000 */
[C---:B------:R-:W-:Y:S01]  /*6950*/  FFMA R0, R39.reuse, R53, R0 ;  /* 0x0000003527007223 */ /* 0x040fe20000000000 */
[C---:B------:R-:W-:Y:S01]  /*6960*/  FFMA R2, R39.reuse, R54, R2 ;  /* 0x0000003627027223 */ /* 0x040fe20000000002 */
[--C-:B------:R-:W-:Y:S02]  /*6970*/  HADD2.F32 R59, -RZ, R60.reuse.H0_H0 ;  /* 0x2000003cff3b7230 */ /* 0x100fe40000004100 */
[C---:B------:R-:W-:Y:S01]  /*6980*/  FFMA R3, R39.reuse, R55, R3 ;  /* 0x0000003727037223 */ /* 0x040fe20000000003 */
[----:B------:R-:W-:Y:S02]  /*6990*/  HADD2.F32 R60, -RZ, R60.H1_H1 ;  /* 0x3000003cff3c7230 */ /* 0x000fe40000004100 */
[C---:B------:R-:W-:Y:S01]  /*69a0*/  FMUL R21, R38.reuse, R26 ;  /* 0x0000001a26157220 */ /* 0x040fe20000400000 */
[C---:B------:R-:W-:Y:S01]  /*69b0*/  FMUL R22, R38.reuse, R27 ;  /* 0x0000001b26167220 */ /* 0x040fe20000400000 */
[C---:B------:R-:W-:Y:S01]  /*69c0*/  FFMA R6, R39.reuse, R56, R6 ;  /* 0x0000003827067223 */ /* 0x040fe20000000006 */
[C---:B------:R-:W-:Y:S01]  /*69d0*/  FFMA R7, R39.reuse, R57, R7 ;  /* 0x0000003927077223 */ /* 0x040fe20000000007 */
[C---:B------:R-:W-:Y:S01]  /*69e0*/  FMUL R23, R38.reuse, R28 ;  /* 0x0000001c26177220 */ /* 0x040fe20000400000 */
[C---:B------:R-:W-:Y:S01]  /*69f0*/  FFMA R20, R39.reuse, R58, R20 ;  /* 0x0000003a27147223 */ /* 0x040fe20000000014 */
[--C-:B------:R-:W-:Y:S02]  /*6a00*/  HADD2.F32 R63, -RZ, R64.reuse.H0_H0 ;  /* 0x20000040ff3f7230 */ /* 0x100fe40000004100 */
[C---:B------:R-:W-:Y:S01]  /*6a10*/  FFMA R21, R39.reuse, R59, R21 ;  /* 0x0000003b27157223 */ /* 0x040fe20000000015 */
[----:B------:R-:W-:Y:S02]  /*6a20*/  HADD2.F32 R64, -RZ, R64.H1_H1 ;  /* 0x30000040ff407230 */ /* 0x000fe40000004100 */
[C---:B------:R-:W-:Y:S01]  /*6a30*/  FFMA R22, R39.reuse, R60, R22 ;  /* 0x0000003c27167223 */ /* 0x040fe20000000016 */
[C---:B------:R-:W-:Y:S01]  /*6a40*/  FMUL R26, R38.reuse, R31 ;  /* 0x0000001f261a7220 */ /* 0x040fe20000400000 */
[C---:B------:R-:W-:Y:S01]  /*6a50*/  FMUL R27, R38.reuse, R32 ;  /* 0x00000020261b7220 */ /* 0x040fe20000400000 */
[C---:B------:R-:W-:Y:S01]  /*6a60*/  FFMA R23, R39.reuse, R61, R23 ;  /* 0x0000003d27177223 */ /* 0x040fe20000000017 */
[----:B------:R-:W-:Y:S01]  /*6a70*/  FMUL R28, R38, R33 ;  /* 0x00000021261c7220 */ /* 0x000fe20000400000 */
[C---:B------:R-:W-:Y:S01]  /*6a80*/  FFMA R24, R39.reuse, R62, R24 ;  /* 0x0000003e27187223 */ /* 0x040fe20000000018 */
[--C-:B------:R-:W-:Y:S02]  /*6a90*/  HADD2.F32 R66, -RZ, R67.reuse.H0_H0 ;  /* 0x20000043ff427230 */ /* 0x100fe40000004100 */
[C---:B------:R-:W-:Y:S01]  /*6aa0*/  FFMA R25, R39.reuse, R63, R25 ;  /* 0x0000003f27197223 */ /* 0x040fe20000000019 */
[----:B------:R-:W-:Y:S02]  /*6ab0*/  HADD2.F32 R67, -RZ, R67.H1_H1 ;  /* 0x30000043ff437230 */ /* 0x000fe40000004100 */
[----:B------:R-:W-:Y:S01]  /*6ac0*/  FFMA R26, R39, R64, R26 ;  /* 0x00000040271a7223 */ /* 0x000fe2000000001a */
[----:B------:R-:W-:Y:S01]  /*6ad0*/  F2FP.SATFINITE.E4M3.F32.PACK_AB_MERGE_C R14, R15, R14, RZ ;  /* 0x0000000e0f0e723e */ /* 0x000fe200048070ff */
[----:B------:R-:W-:Y:S01]  /*6ae0*/  FFMA R27, R39, R40, R27 ;  /* 0x00000028271b7223 */ /* 0x000fe2000000001b */
[----:B------:R-:W-:Y:S01]  /*6af0*/  F2FP.SATFINITE.E4M3.F32.PACK_AB_MERGE_C R18, R19, R18, RZ ;  /* 0x000000121312723e */ /* 0x000fe200048070ff */
[C---:B------:R-:W-:Y:S01]  /*6b00*/  FFMA R28, R39.reuse, R65, R28 ;  /* 0x00000041271c7223 */ /* 0x040fe2000000001c */
[C---:B------:R-:W-:Y:S01]  /*6b10*/  FFMA R29, R39.reuse, R66, R29 ;  /* 0x00000042271d7223 */ /* 0x040fe2000000001d */
[----:B------:R-:W-:Y:S01]  /*6b20*/  FFMA R30, R39, R67, R30 ;  /* 0x00000043271e7223 */ /* 0x000fe2000000001e */
[----:B------:R-:W-:Y:S02]  /*6b30*/  F2FP.SATFINITE.E4M3.F32.PACK_AB_MERGE_C R32, R5, R4, R86 ;  /* 0x000000040520723e */ /* 0x000fe40004807056 */
[----:B------:R-:W-:Y:S02]  /*6b40*/  F2FP.SATFINITE.E4M3.F32.PACK_AB_MERGE_C R33, R9, R8, R10 ;  /* 0x000000080921723e */ /* 0x000fe4000480700a */
[----:B------:R-:W-:Y:S02]  /*6b50*/  F2FP.SATFINITE.E4M3.F32.PACK_AB_MERGE_C R34, R13, R12, R14 ;  /* 0x0000000c0d22723e */ /* 0x000fe4000480700e */
[----:B------:R-:W-:Y:S02]  /*6b60*/  F2FP.SATFINITE.E4M3.F32.PACK_AB_MERGE_C R35, R17, R16, R18 ;  /* 0x000000101123723e */ /* 0x000fe40004807012 */
[----:B------:R-:W-:Y:S02]  /*6b70*/  F2FP.SATFINITE.E4M3.F32.PACK_AB_MERGE_C R3, R6, R3, RZ ;  /* 0x000000030603723e */ /* 0x000fe400048070ff */
[----:B------:R-:W-:Y:S01]  /*6b80*/  F2FP.SATFINITE.E4M3.F32.PACK_AB_MERGE_C R5, R22, R21, RZ ;  /* 0x000000151605723e */ /* 0x000fe200048070ff */
[----:B------:R1:W-:Y:S01]  /*6b90*/  STS.128 [R78+UR57+0x1200], R32 ;  /* 0x001200204e007988 */ /* 0x0003e20008000c39 */
[----:B------:R-:W-:Y:S02]  /*6ba0*/  F2FP.SATFINITE.E4M3.F32.PACK_AB_MERGE_C R6, R26, R25, RZ ;  /* 0x000000191a06723e */ /* 0x000fe400048070ff */
[----:B------:R-:W-:Y:S02]  /*6bb0*/  F2FP.SATFINITE.E4M3.F32.PACK_AB_MERGE_C R29, R30, R29, RZ ;  /* 0x0000001d1e1d723e */ /* 0x000fe400048070ff */
[----:B------:R-:W-:Y:S02]  /*6bc0*/  F2FP.SATFINITE.E4M3.F32.PACK_AB_MERGE_C R5, R20, R7, R5 ;  /* 0x000000071405723e */ /* 0x000fe40004807005 */
[----:B------:R-:W-:Y:S02]  /*6bd0*/  F2FP.SATFINITE.E4M3.F32.PACK_AB_MERGE_C R4, R2, R0, R3 ;  /* 0x000000000204723e */ /* 0x000fe40004807003 */
[----:B------:R-:W-:Y:S02]  /*6be0*/  F2FP.SATFINITE.E4M3.F32.PACK_AB_MERGE_C R6, R24, R23, R6 ;  /* 0x000000171806723e */ /* 0x000fe40004807006 */
[----:B------:R-:W-:Y:S05]  /*6bf0*/  F2FP.SATFINITE.E4M3.F32.PACK_AB_MERGE_C R7, R28, R27, R29 ;  /* 0x0000001b1c07723e */ /* 0x000fea000480701d */
[----:B------:R1:W-:Y:S01]  /*6c00*/  STS.128 [R77+0x1010], R4 ;  /* 0x001010044d007388 */ /* 0x0003e20000000c00 */
[----:B------:R-:W-:Y:S01]  /*6c10*/  @!PT LDS RZ, [RZ] ;  /* 0x00000000fffff984 */ /* 0x000fe20000000800 */
[----:B------:R-:W-:Y:S01]  /*6c20*/  @!PT LDS RZ, [RZ] ;  /* 0x00000000fffff984 */ /* 0x000fe20000000800 */
[----:B------:R-:W-:Y:S01]  /*6c30*/  @!PT LDS RZ, [RZ] ;  /* 0x00000000fffff984 */ /* 0x000fe20000000800 */
[----:B------:R-:W-:Y:S01]  /*6c40*/  @!PT LDS RZ, [RZ] ;  /* 0x00000000fffff984 */ /* 0x000fe20000000800 */
[----:B------:R3:W-:Y:S07]  /*6c50*/  MEMBAR.ALL.CTA ;  /* 0x0000000000007992 */ /* 0x0007ee0000008000 */
[----:B---3--:R-:W3:Y:S02]  /*6c60*/  FENCE.VIEW.ASYNC.S ;  /* 0x00000000000073c6 */ /* 0x008ee40000000000 */
[----:B---3--:R-:W-:Y:S06]  /*6c70*/  BAR.SYNC.DEFER_BLOCKING 0x1, 0x80 ;  /* 0x0042000000007b1d */ /* 0x008fec0000010000 */
[----:B------:R-:W-:Y:S05]  /*6c80*/  @P0 BRA `(.L_x_110) ;  /* 0x0000000000300947 */ /* 0x000fea0003800000 */
[----:B------:R-:W-:Y:S02]  /*6c90*/  UIADD3 UR10, UPT, UPT, UR57, 0x1200, URZ ;  /* 0x00001200390a7890 */ /* 0x000fe4000fffe0ff */
[----:B------:R-:W-:Y:S02]  /*6ca0*/  UIADD3 UR8, UP0, UPT, UR62, 0x680, URZ ;  /* 0x000006803e087890 */ /* 0x000fe4000ff1e0ff */
[----:B------:R-:W-:Y:S02]  /*6cb0*/  USHF.L.U32 UR5, UR51, 0x6, URZ ;  /* 0x0000000633057899 */ /* 0x000fe400080006ff */
[----:B------:R-:W-:Y:S01]  /*6cc0*/  MOV R85, UR10 ;  /* 0x0000000a00557c02 */ /* 0x000fe20008000f00 */
[----:B------:R-:W-:Y:S02]  /*6cd0*/  USHF.L.U32 UR6, UR50, 0x6, URZ ;  /* 0x0000000632067899 */ /* 0x000fe400080006ff */
[----:B------:R-:W-:Y:S01]  /*6ce0*/  UIADD3.X UR9, UPT, UPT, URZ, UR63, URZ, UP0, !UPT ;  /* 0x0000003fff097290 */ /* 0x000fe200087fe4ff */
[----:B------:R-:W-:Y:S01]  /*6cf0*/  R2UR UR4, R85 ;  /* 0x00000000550472ca */ /* 0x000fe200000e0000 */
[----:B------:R-:W-:Y:S11]  /*6d00*/  UMOV UR7, UR36 ;  /* 0x0000002400077c82 */ /* 0x000ff60008000000 */
[----:B------:R-:W-:Y:S01]  /*6d10*/  @!UPT UIADD3 URZ, UPT, UPT, URZ, URZ, URZ ;  /* 0x000000fffffff290 */ /* 0x000fe2000fffe0ff */
[----:B------:R3:W-:Y:S01]  /*6d20*/  UTMASTG.3D [UR4], [UR8] ;  /* 0x00000004080073b5 */ /* 0x0007e20008010000 */
[----:B------:R0:W-:Y:S01]  /*6d30*/  UTMACMDFLUSH ;  /* 0x00000000000079b7 */ /* 0x0001e20000000000 */
[----:B---3--:R-:W-:Y:S04]  /*6d40*/  DEPBAR.LE SB0, 0x0 ;  /* 0x000080000000791a */ /* 0x008fe80000000000 */
.L_x_110:
[----:B------:R-:W-:Y:S05]  /*6d50*/  BSYNC.RECONVERGENT B0 ;  /* 0x0000000000007941 */ /* 0x000fea0003800200 */
.L_x_109:
[----:B------:R-:W-:Y:S01]  /*6d60*/  BAR.SYNC.DEFER_BLOCKING 0x1, 0x80 ;  /* 0x0042000000007b1d */ /* 0x000fe20000010000 */
[----:B------:R-:W-:Y:S01]  /*6d70*/  ISETP.NE.AND P0, PT, R81, 0x2, PT ;  /* 0x000000025100780c */ /* 0x000fe20003f05270 */
[----:B------:R-:W-:Y:S01]  /*6d80*/  UISETP.NE.AND UP0, UPT, UR61, URZ, UPT ;  /* 0x000000ff3d00728c */ /* 0x000fe2000bf05270 */
[----:B------:R-:W-:Y:S01]  /*6d90*/  ISETP.NE.AND P1, PT, R36, 0x4, PT ;  /* 0x000000042400780c */ /* 0x000fe20003f25270 */
[----:B------:R-:W-:Y:S01]  /*6da0*/  UIADD3 UR51, UPT, UPT, UR42, UR48, URZ ;  /* 0x000000302a337290 */ /* 0x000fe2000fffe0ff */
[----:B------:R-:W-:Y:S01]  /*6db0*/  SEL R2, RZ, 0x1, P0 ;  /* 0x00000001ff027807 */ /* 0x000fe20000000000 */
[----:B------:R-:W-:Y:S01]  /*6dc0*/  UIADD3 UR50, UPT, UPT, UR43, UR49, URZ ;  /* 0x000000312b327290 */ /* 0x000fe2000fffe0ff */
[----:B------:R-:W-:Y:S02]  /*6dd0*/  SEL R0, RZ, 0x1, P1 ;  /* 0x00000001ff007807 */ /* 0x000fe40000800000 */
[----:B------:R-:W-:Y:S02]  /*6de0*/  LOP3.LUT R83, R83, R2, RZ, 0x3c, !PT ;  /* 0x0000000253537212 */ /* 0x000fe400078e3cff */
[----:B------:R-:W-:Y:S02]  /*6df0*/  LOP3.LUT R84, R84, R0, RZ, 0x3c, !PT ;  /* 0x0000000054547212 */ /* 0x000fe400078e3cff */
[----:B------:R-:W-:Y:S02]  /*6e00*/  SEL R81, R81, RZ, P0 ;  /* 0x000000ff51517207 */ /* 0x000fe40000000000 */
[----:B------:R-:W-:Y:S01]  /*6e10*/  SEL R36, R36, RZ, P1 ;  /* 0x000000ff24247207 */ /* 0x000fe20000800000 */
[----:B------:R-:W-:Y:S01]  /*6e20*/  UMOV UR36, UR60 ;  /* 0x0000003c00247c82 */ /* 0x000fe20008000000 */
[----:B------:R-:W-:Y:S05]  /*6e30*/  BRA.U UP0, `(.L_x_111) ;  /* 0xffffffe500587547 */ /* 0x000fea000b83ffff */
[----:B------:R-:W-:Y:S05]  /*6e40*/  EXIT ;  /* 0x000000000000794d */ /* 0x000fea0003800000 */
.L_x_25:
[----:B--2---:R2:W3:Y:S02]  /*6e50*/  SYNCS.PHASECHK.TRANS64.TRYWAIT P0, [R0+URZ+0x160], R2 ;  /* 0x00016002000075a7 */ /* 0x0044e400080011ff */
[----:B---3--:R-:W-:Y:S05]  /*6e60*/  @!P0 NANOSLEEP.SYNCS 0x989680 ;  /* 0x009896800000895d */ /* 0x008fea0003900000 */
[----:B------:R-:W3:Y:S02]  /*6e70*/  @!P0 SYNCS.PHASECHK.TRANS64 P0, [R0+URZ+0x160], R2 ;  /* 0x00016002000085a7 */ /* 0x000ee400080010ff */
[----:B---3--:R-:W-:Y:S05]  /*6e80*/  @!P0 BRA `(.L_x_25) ;  /* 0xfffffffc00f08947 */ /* 0x008fea000383ffff */
[----:B------:R-:W-:Y:S05]  /*6e90*/  BRA `(.L_x_112) ;  /* 0xffffffac00187947 */ /* 0x000fea000383ffff */
.L_x_28:
[----:B-1----:R-:W-:-:S07]  /*6ea0*/  MOV R0, UR33 ;  /* 0x0000002100007c02 */ /* 0x002fce0008000f00 */
.L_x_113:
[----:B-1----:R1:W2:Y:S02]  /*6eb0*/  SYNCS.PHASECHK.TRANS64.TRYWAIT P0, [R0+URZ+0x68], R3 ;  /* 0x00006803000075a7 */ /* 0x0022a400080011ff */
[----:B--2---:R-:W-:Y:S05]  /*6ec0*/  @!P0 NANOSLEEP.SYNCS 0x989680 ;  /* 0x009896800000895d */ /* 0x004fea0003900000 */
[----:B------:R-:W2:Y:S02]  /*6ed0*/  @!P0 SYNCS.PHASECHK.TRANS64 P0, [R0+URZ+0x68], R3 ;  /* 0x00006803000085a7 */ /* 0x000ea400080010ff */
[----:B--2---:R-:W-:Y:S05]  /*6ee0*/  @!P0 BRA `(.L_x_113) ;  /* 0xfffffffc00f08947 */ /* 0x004fea000383ffff */
[----:B------:R-:W-:Y:S05]  /*6ef0*/  BRA `(.L_x_27) ;  /* 0xffffffac00647947 */ /* 0x000fea000383ffff */
.L_x_35:
[----:B-1----:R-:W-:-:S07]  /*6f00*/  MOV R0, UR17 ;  /* 0x0000001100007c02 */ /* 0x002fce0008000f00 */
.L_x_114:
[----:B-1----:R1:W2:Y:S02]  /*6f10*/  SYNCS.PHASECHK.TRANS64.TRYWAIT P0, [R0+URZ+0x68], R3 ;  /* 0x00006803000075a7 */ /* 0x0022a400080011ff */
[----:B--2---:R-:W-:Y:S05]  /*6f20*/  @!P0 NANOSLEEP.SYNCS 0x989680 ;  /* 0x009896800000895d */ /* 0x004fea0003900000 */
[----:B------:R-:W2:Y:S02]  /*6f30*/  @!P0 SYNCS.PHASECHK.TRANS64 P0, [R0+URZ+0x68], R3 ;  /* 0x00006803000085a7 */ /* 0x000ea400080010ff */
[----:B--2---:R-:W-:Y:S05]  /*6f40*/  @!P0 BRA `(.L_x_114) ;  /* 0xfffffffc00f08947 */ /* 0x004fea000383ffff */
[----:B------:R-:W-:Y:S05]  /*6f50*/  BRA `(.L_x_34) ;  /* 0xffffffb000287947 */ /* 0x000fea000383ffff */
.L_x_40:
[----:B-1----:R1:W2:Y:S02]  /*6f60*/  SYNCS.PHASECHK.TRANS64.TRYWAIT P0, [R3+URZ+0xf0], R0 ;  /* 0x0000f000030075a7 */ /* 0x0022a400080011ff */
[----:B--2---:R-:W-:Y:S05]  /*6f70*/  @!P0 NANOSLEEP.SYNCS 0x989680 ;  /* 0x009896800000895d */ /* 0x004fea0003900000 */
[----:B------:R-:W2:Y:S02]  /*6f80*/  @!P0 SYNCS.PHASECHK.TRANS64 P0, [R3+URZ+0xf0], R0 ;  /* 0x0000f000030085a7 */ /* 0x000ea400080010ff */
[----:B--2---:R-:W-:Y:S05]  /*6f90*/  @!P0 BRA `(.L_x_40) ;  /* 0xfffffffc00f08947 */ /* 0x004fea000383ffff */
[----:B------:R-:W-:Y:S05]  /*6fa0*/  BRA `(.L_x_115) ;  /* 0xffffffb000d47947 */ /* 0x000fea000383ffff */
.L_x_44:
[----:B------:R-:W-:-:S07]  /*6fb0*/  MOV R0, UR4 ;  /* 0x0000000400007c02 */ /* 0x000fce0008000f00 */
.L_x_116:
[----:B-1----:R1:W2:Y:S02]  /*6fc0*/  SYNCS.PHASECHK.TRANS64.TRYWAIT P0, [R0+URZ], R2 ;  /* 0x00000002000075a7 */ /* 0x0022a400080011ff */
[----:B--2---:R-:W-:Y:S05]  /*6fd0*/  @!P0 NANOSLEEP.SYNCS 0x989680 ;  /* 0x009896800000895d */ /* 0x004fea0003900000 */
[----:B------:R-:W2:Y:S02]  /*6fe0*/  @!P0 SYNCS.PHASECHK.TRANS64 P0, [R0+URZ], R2 ;  /* 0x00000002000085a7 */ /* 0x000ea400080010ff */
[----:B--2---:R-:W-:Y:S05]  /*6ff0*/  @!P0 BRA `(.L_x_116) ;  /* 0xfffffffc00f08947 */ /* 0x004fea000383ffff */
[----:B------:R-:W-:Y:S05]  /*7000*/  BRA `(.L_x_117) ;  /* 0xffffffb800587947 */ /* 0x000fea000383ffff */
.L_x_45:
[----:B------:R-:W-:-:S07]  /*7010*/  MOV R0, UR4 ;  /* 0x0000000400007c02 */ /* 0x000fce0008000f00 */
.L_x_118:
[----:B-1----:R1:W2:Y:S02]  /*7020*/  SYNCS.PHASECHK.TRANS64.TRYWAIT P0, [R0+URZ], R3 ;  /* 0x00000003000075a7 */ /* 0x0022a400080011ff */
[----:B--2---:R-:W-:Y:S05]  /*7030*/  @!P0 NANOSLEEP.SYNCS 0x989680 ;  /* 0x009896800000895d */ /* 0x004fea0003900000 */
[----:B------:R-:W2:Y:S02]  /*7040*/  @!P0 SYNCS.PHASECHK.TRANS64 P0, [R0+URZ], R3 ;  /* 0x00000003000085a7 */ /* 0x000ea400080010ff */
[----:B--2---:R-:W-:Y:S05]  /*7050*/  @!P0 BRA `(.L_x_118) ;  /* 0xfffffffc00f08947 */ /* 0x004fea000383ffff */
[----:B------:R-:W-:Y:S05]  /*7060*/  BRA `(.L_x_119) ;  /* 0xffffffb800647947 */ /* 0x000fea000383ffff */
.L_x_46:
[----:B------:R-:W-:-:S07]  /*7070*/  MOV R0, UR4 ;  /* 0x0000000400007c02 */ /* 0x000fce0008000f00 */
.L_x_120:
[----:B-1----:R1:W2:Y:S02]  /*7080*/  SYNCS.PHASECHK.TRANS64.TRYWAIT P0, [R0+URZ], R3 ;  /* 0x00000003000075a7 */ /* 0x0022a400080011ff */
[----:B--2---:R-:W-:Y:S05]  /*7090*/  @!P0 NANOSLEEP.SYNCS 0x989680 ;  /* 0x009896800000895d */ /* 0x004fea0003900000 */
[----:B------:R-:W2:Y:S02]  /*70a0*/  @!P0 SYNCS.PHASECHK.TRANS64 P0, [R0+URZ], R3 ;  /* 0x00000003000085a7 */ /* 0x000ea400080010ff */
[----:B--2---:R-:W-:Y:S05]  /*70b0*/  @!P0 BRA `(.L_x_120) ;  /* 0xfffffffc00f08947 */ /* 0x004fea000383ffff */
[----:B------:R-:W-:Y:S05]  /*70c0*/  BRA `(.L_x_121) ;  /* 0xffffffb800707947 */ /* 0x000fea000383ffff */
.L_x_47:
[----:B------:R-:W-:-:S07]  /*70d0*/  MOV R0, UR4 ;  /* 0x0000000400007c02 */ /* 0x000fce0008000f00 */
.L_x_122:
[----:B-1----:R1:W2:Y:S02]  /*70e0*/  SYNCS.PHASECHK.TRANS64.TRYWAIT P0, [R0+URZ], R3 ;  /* 0x00000003000075a7 */ /* 0x0022a400080011ff */
[----:B--2---:R-:W-:Y:S05]  /*70f0*/  @!P0 NANOSLEEP.SYNCS 0x989680 ;  /* 0x009896800000895d */ /* 0x004fea0003900000 */
[----:B------:R-:W2:Y:S02]  /*7100*/  @!P0 SYNCS.PHASECHK.TRANS64 P0, [R0+URZ], R3 ;  /* 0x00000003000085a7 */ /* 0x000ea400080010ff */
[----:B--2---:R-:W-:Y:S05]  /*7110*/  @!P0 BRA `(.L_x_122) ;  /* 0xfffffffc00f08947 */ /* 0x004fea000383ffff */
[----:B------:R-:W-:Y:S05]  /*7120*/  BRA `(.L_x_123) ;  /* 0xffffffb8007c7947 */ /* 0x000fea000383ffff */
.L_x_48:
[----:B------:R-:W-:-:S07]  /*7130*/  MOV R0, UR4 ;  /* 0x0000000400007c02 */ /* 0x000fce0008000f00 */
.L_x_124:
[----:B-1----:R1:W2:Y:S02]  /*7140*/  SYNCS.PHASECHK.TRANS64.TRYWAIT P0, [R0+URZ], R3 ;  /* 0x00000003000075a7 */ /* 0x0022a400080011ff */
[----:B--2---:R-:W-:Y:S05]  /*7150*/  @!P0 NANOSLEEP.SYNCS 0x989680 ;  /* 0x009896800000895d */ /* 0x004fea0003900000 */
[----:B------:R-:W2:Y:S02]  /*7160*/  @!P0 SYNCS.PHASECHK.TRANS64 P0, [R0+URZ], R3 ;  /* 0x00000003000085a7 */ /* 0x000ea400080010ff */
[----:B--2---:R-:W-:Y:S05]  /*7170*/  @!P0 BRA `(.L_x_124) ;  /* 0xfffffffc00f08947 */ /* 0x004fea000383ffff */
[----:B------:R-:W-:Y:S05]  /*7180*/  BRA `(.L_x_125) ;  /* 0xffffffb800887947 */ /* 0x000fea000383ffff */
.L_x_49:
[----:B------:R-:W-:-:S07]  /*7190*/  MOV R0, UR4 ;  /* 0x0000000400007c02 */ /* 0x000fce0008000f00 */
.L_x_126:
[----:B-1----:R1:W2:Y:S02]  /*71a0*/  SYNCS.PHASECHK.TRANS64.TRYWAIT P0, [R0+URZ], R3 ;  /* 0x00000003000075a7 */ /* 0x0022a400080011ff */
[----:B--2---:R-:W-:Y:S05]  /*71b0*/  @!P0 NANOSLEEP.SYNCS 0x989680 ;  /* 0x009896800000895d */ /* 0x004fea0003900000 */
[----:B------:R-:W2:Y:S02]  /*71c0*/  @!P0 SYNCS.PHASECHK.TRANS64 P0, [R0+URZ], R3 ;  /* 0x00000003000085a7 */ /* 0x000ea400080010ff */
[----:B--2---:R-:W-:Y:S05]  /*71d0*/  @!P0 BRA `(.L_x_126) ;  /* 0xfffffffc00f08947 */ /* 0x004fea000383ffff */
[----:B------:R-:W-:Y:S05]  /*71e0*/  BRA `(.L_x_127) ;  /* 0xffffffb800947947 */ /* 0x000fea000383ffff */
.L_x_50:
[----:B------:R-:W-:-:S07]  /*71f0*/  MOV R0, UR4 ;  /* 0x0000000400007c02 */ /* 0x000fce0008000f00 */
.L_x_128:
[----:B-1----:R1:W2:Y:S02]  /*7200*/  SYNCS.PHASECHK.TRANS64.TRYWAIT P0, [R0+URZ], R3 ;  /* 0x00000003000075a7 */ /* 0x0022a400080011ff */
[----:B--2---:R-:W-:Y:S05]  /*7210*/  @!P0 NANOSLEEP.SYNCS 0x989680 ;  /* 0x009896800000895d */ /* 0x004fea0003900000 */
[----:B------:R-:W2:Y:S02]  /*7220*/  @!P0 SYNCS.PHASECHK.TRANS64 P0, [R0+URZ], R3 ;  /* 0x00000003000085a7 */ /* 0x000ea400080010ff */
[----:B--2---:R-:W-:Y:S05]  /*7230*/  @!P0 BRA `(.L_x_128) ;  /* 0xfffffffc00f08947 */ /* 0x004fea000383ffff */
[----:B------:R-:W-:Y:S05]  /*7240*/  BRA `(.L_x_129) ;  /* 0xffffffb800a07947 */ /* 0x000fea000383ffff */
.L_x_51:
[----:B------:R-:W-:-:S07]  /*7250*/  MOV R0, UR4 ;  /* 0x0000000400007c02 */ /* 0x000fce0008000f00 */
.L_x_130:
[----:B-1----:R1:W2:Y:S02]  /*7260*/  SYNCS.PHASECHK.TRANS64.TRYWAIT P0, [R0+URZ], R3 ;  /* 0x00000003000075a7 */ /* 0x0022a400080011ff */
[----:B--2---:R-:W-:Y:S05]  /*7270*/  @!P0 NANOSLEEP.SYNCS 0x989680 ;  /* 0x009896800000895d */ /* 0x004fea0003900000 */
[----:B------:R-:W2:Y:S02]  /*7280*/  @!P0 SYNCS.PHASECHK.TRANS64 P0, [R0+URZ], R3 ;  /* 0x00000003000085a7 */ /* 0x000ea400080010ff */
[----:B--2---:R-:W-:Y:S05]  /*7290*/  @!P0 BRA `(.L_x_130) ;  /* 0xfffffffc00f08947 */ /* 0x004fea000383ffff */
[----:B------:R-:W-:Y:S05]  /*72a0*/  BRA `(.L_x_131) ;  /* 0xffffffb800ac7947 */ /* 0x000fea000383ffff */
.L_x_52:
[----:B------:R-:W-:-:S07]  /*72b0*/  MOV R0, UR4 ;  /* 0x0000000400007c02 */ /* 0x000fce0008000f00 */
.L_x_132:
[----:B-1----:R1:W2:Y:S02]  /*72c0*/  SYNCS.PHASECHK.TRANS64.TRYWAIT P0, [R0+URZ], R3 ;  /* 0x00000003000075a7 */ /* 0x0022a400080011ff */
[----:B--2---:R-:W-:Y:S05]  /*72d0*/  @!P0 NANOSLEEP.SYNCS 0x989680 ;  /* 0x009896800000895d */ /* 0x004fea0003900000 */
[----:B------:R-:W2:Y:S02]  /*72e0*/  @!P0 SYNCS.PHASECHK.TRANS64 P0, [R0+URZ], R3 ;  /* 0x00000003000085a7 */ /* 0x000ea400080010ff */
[----:B--2---:R-:W-:Y:S05]  /*72f0*/  @!P0 BRA `(.L_x_132) ;  /* 0xfffffffc00f08947 */ /* 0x004fea000383ffff */
[----:B------:R-:W-:Y:S05]  /*7300*/  BRA `(.L_x_133) ;  /* 0xffffffb800b87947 */ /* 0x000fea000383ffff */
.L_x_53:
[----:B------:R-:W-:-:S07]  /*7310*/  MOV R0, UR4 ;  /* 0x0000000400007c02 */ /* 0x000fce0008000f00 */
.L_x_134:
[----:B-1----:R1:W2:Y:S02]  /*7320*/  SYNCS.PHASECHK.TRANS64.TRYWAIT P0, [R0+URZ], R3 ;  /* 0x00000003000075a7 */ /* 0x0022a400080011ff */
[----:B--2---:R-:W-:Y:S05]  /*7330*/  @!P0 NANOSLEEP.SYNCS 0x989680 ;  /* 0x009896800000895d */ /* 0x004fea0003900000 */
[----:B------:R-:W2:Y:S02]  /*7340*/  @!P0 SYNCS.PHASECHK.TRANS64 P0, [R0+URZ], R3 ;  /* 0x00000003000085a7 */ /* 0x000ea400080010ff */
[----:B--2---:R-:W-:Y:S05]  /*7350*/  @!P0 BRA `(.L_x_134) ;  /* 0xfffffffc00f08947 */ /* 0x004fea000383ffff */
[----:B------:R-:W-:Y:S05]  /*7360*/  BRA `(.L_x_135) ;  /* 0xffffffb800c47947 */ /* 0x000fea000383ffff */
.L_x_54:
[----:B------:R-:W-:-:S07]  /*7370*/  MOV R0, UR4 ;  /* 0x0000000400007c02 */ /* 0x000fce0008000f00 */
.L_x_136:
[----:B-1----:R1:W2:Y:S02]  /*7380*/  SYNCS.PHASECHK.TRANS64.TRYWAIT P0, [R0+URZ], R3 ;  /* 0x00000003000075a7 */ /* 0x0022a400080011ff */
[----:B--2---:R-:W-:Y:S05]  /*7390*/  @!P0 NANOSLEEP.SYNCS 0x989680 ;  /* 0x009896800000895d */ /* 0x004fea0003900000 */
[----:B------:R-:W2:Y:S02]  /*73a0*/  @!P0 SYNCS.PHASECHK.TRANS64 P0, [R0+URZ], R3 ;  /* 0x00000003000085a7 */ /* 0x000ea400080010ff */
[----:B--2---:R-:W-:Y:S05]  /*73b0*/  @!P0 BRA `(.L_x_136) ;  /* 0xfffffffc00f08947 */ /* 0x004fea000383ffff */
[----:B------:R-:W-:Y:S05]  /*73c0*/  BRA `(.L_x_137) ;  /* 0xffffffb800d07947 */ /* 0x000fea000383ffff */
.L_x_55:
[----:B------:R-:W-:-:S07]  /*73d0*/  MOV R0, UR4 ;  /* 0x0000000400007c02 */ /* 0x000fce0008000f00 */
.L_x_138:
[----:B-1----:R1:W2:Y:S02]  /*73e0*/  SYNCS.PHASECHK.TRANS64.TRYWAIT P0, [R0+URZ], R3 ;  /* 0x00000003000075a7 */ /* 0x0022a400080011ff */
[----:B--2---:R-:W-:Y:S05]  /*73f0*/  @!P0 NANOSLEEP.SYNCS 0x989680 ;  /* 0x009896800000895d */ /* 0x004fea0003900000 */
[----:B------:R-:W2:Y:S02]  /*7400*/  @!P0 SYNCS.PHASECHK.TRANS64 P0, [R0+URZ], R3 ;  /* 0x00000003000085a7 */ /* 0x000ea400080010ff */
[----:B--2---:R-:W-:Y:S05]  /*7410*/  @!P0 BRA `(.L_x_138) ;  /* 0xfffffffc00f08947 */ /* 0x004fea000383ffff */
[----:B------:R-:W-:Y:S05]  /*7420*/  BRA `(.L_x_139) ;  /* 0xffffffb800dc7947 */ /* 0x000fea000383ffff */
.L_x_58:
[----:B--2---:R2:W3:Y:S02]  /*7430*/  SYNCS.PHASECHK.TRANS64.TRYWAIT P0, [R2+URZ+0x150], R4 ;  /* 0x00015004020075a7 */ /* 0x0044e400080011ff */
[----:B---3--:R-:W-:Y:S05]  /*7440*/  @!P0 NANOSLEEP.SYNCS 0x989680 ;  /* 0x009896800000895d */ /* 0x008fea0003900000 */
[----:B------:R-:W3:Y:S02]  /*7450*/  @!P0 SYNCS.PHASECHK.TRANS64 P0, [R2+URZ+0x150], R4 ;  /* 0x00015004020085a7 */ /* 0x000ee400080010ff */
[----:B---3--:R-:W-:Y:S05]  /*7460*/  @!P0 BRA `(.L_x_58) ;  /* 0xfffffffc00f08947 */ /* 0x008fea000383ffff */
[----:B------:R-:W-:Y:S05]  /*7470*/  BRA `(.L_x_140) ;  /* 0xffffffbc00387947 */ /* 0x000fea000383ffff */
.L_x_59:
[----:B------:R-:W-:-:S07]  /*7480*/  MOV R2, UR5 ;  /* 0x0000000500027c02 */ /* 0x000fce0008000f00 */
.L_x_141:
[----:B--2---:R2:W3:Y:S02]  /*7490*/  SYNCS.PHASECHK.TRANS64.TRYWAIT P0, [R2+URZ+0x100], R5 ;  /* 0x00010005020075a7 */ /* 0x0044e400080011ff */
[----:B---3--:R-:W-:Y:S05]  /*74a0*/  @!P0 NANOSLEEP.SYNCS 0x989680 ;  /* 0x009896800000895d */ /* 0x008fea0003900000 */
[----:B------:R-:W3:Y:S02]  /*74b0*/  @!P0 SYNCS.PHASECHK.TRANS64 P0, [R2+URZ+0x100], R5 ;  /* 0x00010005020085a7 */ /* 0x000ee400080010ff */
[----:B---3--:R-:W-:Y:S05]  /*74c0*/  @!P0 BRA `(.L_x_141) ;  /* 0xfffffffc00f08947 */ /* 0x008fea000383ffff */
[----:B------:R-:W-:Y:S05]  /*74d0*/  BRA `(.L_x_142) ;  /* 0xffffffbc00487947 */ /* 0x000fea000383ffff */
.L_x_60:
[----:B--2---:R2:W3:Y:S02]  /*74e0*/  SYNCS.PHASECHK.TRANS64.TRYWAIT P1, [R2+URZ+0xf0], R4 ;  /* 0x0000f004020075a7 */ /* 0x0044e400080211ff */
[----:B---3--:R-:W-:Y:S05]  /*74f0*/  @!P1 NANOSLEEP.SYNCS 0x989680 ;  /* 0x009896800000995d */ /* 0x008fea0003900000 */
[----:B------:R-:W3:Y:S02]  /*7500*/  @!P1 SYNCS.PHASECHK.TRANS64 P1, [R2+URZ+0xf0], R4 ;  /* 0x0000f004020095a7 */ /* 0x000ee400080210ff */
[----:B---3--:R-:W-:Y:S05]  /*7510*/  @!P1 BRA `(.L_x_60) ;  /* 0xfffffffc00f09947 */ /* 0x008fea000383ffff */
[----:B------:R-:W-:Y:S05]  /*7520*/  BRA `(.L_x_143) ;  /* 0xffffffbc00787947 */ /* 0x000fea000383ffff */
.L_x_63:
[----:B------:R-:W-:-:S07]  /*7530*/  MOV R0, UR5 ;  /* 0x0000000500007c02 */ /* 0x000fce0008000f00 */
.L_x_144:
[----:B--2---:R2:W3:Y:S02]  /*7540*/  SYNCS.PHASECHK.TRANS64.TRYWAIT P0, [R0+URZ+0x100], R2 ;  /* 0x00010002000075a7 */ /* 0x0044e400080011ff */
[----:B---3--:R-:W-:Y:S05]  /*7550*/  @!P0 NANOSLEEP.SYNCS 0x989680 ;  /* 0x009896800000895d */ /* 0x008fea0003900000 */
[----:B------:R-:W3:Y:S02]  /*7560*/  @!P0 SYNCS.PHASECHK.TRANS64 P0, [R0+URZ+0x100], R2 ;  /* 0x00010002000085a7 */ /* 0x000ee400080010ff */
[----:B---3--:R-:W-:Y:S05]  /*7570*/  @!P0 BRA `(.L_x_144) ;  /* 0xfffffffc00f08947 */ /* 0x008fea000383ffff */
[----:B------:R-:W-:Y:S05]  /*7580*/  BRA `(.L_x_62) ;  /* 0xffffffbc00cc7947 */ /* 0x000fea000383ffff */
.L_x_70:
[----:B-1----:R1:W2:Y:S02]  /*7590*/  SYNCS.PHASECHK.TRANS64.TRYWAIT P1, [R0+URZ+0xf0], R2 ;  /* 0x0000f002000075a7 */ /* 0x0022a400080211ff */
[----:B--2---:R-:W-:Y:S05]  /*75a0*/  @!P1 NANOSLEEP.SYNCS 0x989680 ;  /* 0x009896800000995d */ /* 0x004fea0003900000 */
[----:B------:R-:W2:Y:S02]  /*75b0*/  @!P1 SYNCS.PHASECHK.TRANS64 P1, [R0+URZ+0xf0], R2 ;  /* 0x0000f002000095a7 */ /* 0x000ea400080210ff */
[----:B--2---:R-:W-:Y:S05]  /*75c0*/  @!P1 BRA `(.L_x_70) ;  /* 0xfffffffc00f09947 */ /* 0x004fea000383ffff */
[----:B------:R-:W-:Y:S05]  /*75d0*/  BRA `(.L_x_145) ;  /* 0xffffffc400407947 */ /* 0x000fea000383ffff */
.L_x_71:
[----:B------:R-:W-:-:S07]  /*75e0*/  MOV R2, UR7 ;  /* 0x0000000700027c02 */ /* 0x000fce0008000f00 */
.L_x_146:
[----:B-1----:R1:W2:Y:S02]  /*75f0*/  SYNCS.PHASECHK.TRANS64.TRYWAIT P0, [R2+URZ+0x130], R0 ;  /* 0x00013000020075a7 */ /* 0x0022a400080011ff */
[----:B--2---:R-:W-:Y:S05]  /*7600*/  @!P0 NANOSLEEP.SYNCS 0x989680 ;  /* 0x009896800000895d */ /* 0x004fea0003900000 */
[----:B------:R-:W2:Y:S02]  /*7610*/  @!P0 SYNCS.PHASECHK.TRANS64 P0, [R2+URZ+0x130], R0 ;  /* 0x00013000020085a7 */ /* 0x000ea400080010ff */
[----:B--2---:R-:W-:Y:S05]  /*7620*/  @!P0 BRA `(.L_x_146) ;  /* 0xfffffffc00f08947 */ /* 0x004fea000383ffff */
[----:B------:R-:W-:Y:S05]  /*7630*/  BRA `(.L_x_147) ;  /* 0xffffffc400907947 */ /* 0x000fea000383ffff */
.L_x_74:
[----:B------:R-:W-:Y:S07]  /*7640*/  MOV R0, UR6 ;  /* 0x0000000600007c02 */ /* 0x000fee0008000f00 */
.L_x_148:
[----:B-1----:R1:W2:Y:S02]  /*7650*/  SYNCS.PHASECHK.TRANS64.TRYWAIT P0, [R0+URZ], R2 ;  /* 0x00000002000075a7 */ /* 0x0022a400080011ff */
[----:B--2---:R-:W-:Y:S05]  /*7660*/  @!P0 NANOSLEEP.SYNCS 0x989680 ;  /* 0x009896800000895d */ /* 0x004fea0003900000 */
[----:B------:R-:W2:Y:S02]  /*7670*/  @!P0 SYNCS.PHASECHK.TRANS64 P0, [R0+URZ], R2 ;  /* 0x00000002000085a7 */ /* 0x000ea400080010ff */
[----:B--2---:R-:W-:Y:S05]  /*7680*/  @!P0 BRA `(.L_x_148) ;  /* 0xfffffffc00f08947 */ /* 0x004fea000383ffff */
[----:B------:R-:W-:Y:S05]  /*7690*/  BRA `(.L_x_73) ;  /* 0xffffffc400ac7947 */ /* 0x000fea000383ffff */
.L_x_77:
[----:B------:R-:W-:-:S07]  /*76a0*/  MOV R0, UR6 ;  /* 0x0000000600007c02 */ /* 0x000fce0008000f00 */
.L_x_149:
[----:B--2---:R2:W4:Y:S02]  /*76b0*/  SYNCS.PHASECHK.TRANS64.TRYWAIT P0, [R0+URZ], R2 ;  /* 0x00000002000075a7 */ /* 0x00452400080011ff */
[----:B----4-:R-:W-:Y:S05]  /*76c0*/  @!P0 NANOSLEEP.SYNCS 0x989680 ;  /* 0x009896800000895d */ /* 0x010fea0003900000 */
[----:B------:R-:W4:Y:S02]  /*76d0*/  @!P0 SYNCS.PHASECHK.TRANS64 P0, [R0+URZ], R2 ;  /* 0x00000002000085a7 */ /* 0x000f2400080010ff */
[----:B----4-:R-:W-:Y:S05]  /*76e0*/  @!P0 BRA `(.L_x_149) ;  /* 0xfffffffc00f08947 */ /* 0x010fea000383ffff */
[----:B------:R-:W-:Y:S05]  /*76f0*/  BRA `(.L_x_150) ;  /* 0xffffffc800887947 */ /* 0x000fea000383ffff */
.L_x_78:
[----:B------:R-:W-:-:S07]  /*7700*/  MOV R0, UR6 ;  /* 0x0000000600007c02 */ /* 0x000fce0008000f00 */
.L_x_151:
[----:B-1----:R1:W2:Y:S02]  /*7710*/  SYNCS.PHASECHK.TRANS64.TRYWAIT P0, [R0+URZ], R3 ;  /* 0x00000003000075a7 */ /* 0x0022a400080011ff */
[----:B--2---:R-:W-:Y:S05]  /*7720*/  @!P0 NANOSLEEP.SYNCS 0x989680 ;  /* 0x009896800000895d */ /* 0x004fea0003900000 */
[----:B------:R-:W2:Y:S02]  /*7730*/  @!P0 SYNCS.PHASECHK.TRANS64 P0, [R0+URZ], R3 ;  /* 0x00000003000085a7 */ /* 0x000ea400080010ff */
[----:B--2---:R-:W-:Y:S05]  /*7740*/  @!P0 BRA `(.L_x_151) ;  /* 0xfffffffc00f08947 */ /* 0x004fea000383ffff */
[----:B------:R-:W-:Y:S05]  /*7750*/  BRA `(.L_x_152) ;  /* 0xffffffc800947947 */ /* 0x000fea000383ffff */
.L_x_79:
[----:B------:R-:W-:-:S07]  /*7760*/  MOV R0, UR6 ;  /* 0x0000000600007c02 */ /* 0x000fce0008000f00 */
.L_x_153:
[----:B-1----:R1:W2:Y:S02]  /*7770*/  SYNCS.PHASECHK.TRANS64.TRYWAIT P0, [R0+URZ], R3 ;  /* 0x00000003000075a7 */ /* 0x0022a400080011ff */
[----:B--2---:R-:W-:Y:S05]  /*7780*/  @!P0 NANOSLEEP.SYNCS 0x989680 ;  /* 0x009896800000895d */ /* 0x004fea0003900000 */
[----:B------:R-:W2:Y:S02]  /*7790*/  @!P0 SYNCS.PHASECHK.TRANS64 P0, [R0+URZ], R3 ;  /* 0x00000003000085a7 */ /* 0x000ea400080010ff */
[----:B--2---:R-:W-:Y:S05]  /*77a0*/  @!P0 BRA `(.L_x_153) ;  /* 0xfffffffc00f08947 */ /* 0x004fea000383ffff */
[----:B------:R-:W-:Y:S05]  /*77b0*/  BRA `(.L_x_154) ;  /* 0xffffffc800a07947 */ /* 0x000fea000383ffff */
.L_x_80:
[----:B-1----:R-:W-:-:S07]  /*77c0*/  MOV R0, UR7 ;  /* 0x0000000700007c02 */ /* 0x002fce0008000f00 */
.L_x_155:
[----:B-1----:R1:W2:Y:S02]  /*77d0*/  SYNCS.PHASECHK.TRANS64.TRYWAIT P0, [R0+URZ], R2 ;  /* 0x00000002000075a7 */ /* 0x0022a400080011ff */
[----:B--2---:R-:W-:Y:S05]  /*77e0*/  @!P0 NANOSLEEP.SYNCS 0x989680 ;  /* 0x009896800000895d */ /* 0x004fea0003900000 */
[----:B------:R-:W2:Y:S02]  /*77f0*/  @!P0 SYNCS.PHASECHK.TRANS64 P0, [R0+URZ], R2 ;  /* 0x00000002000085a7 */ /* 0x000ea400080010ff */
[----:B--2---:R-:W-:Y:S05]  /*7800*/  @!P0 BRA `(.L_x_155) ;  /* 0xfffffffc00f08947 */ /* 0x004fea000383ffff */
[----:B------:R-:W-:Y:S05]  /*7810*/  BRA `(.L_x_156) ;  /* 0xffffffc800ac7947 */ /* 0x000fea000383ffff */
.L_x_85:
[----:B---3--:R3:W4:Y:S02]  /*7820*/  SYNCS.PHASECHK.TRANS64.TRYWAIT P0, [R7+URZ+0xf0], R0 ;  /* 0x0000f000070075a7 */ /* 0x00872400080011ff */
[----:B----4-:R-:W-:Y:S05]  /*7830*/  @!P0 NANOSLEEP.SYNCS 0x989680 ;  /* 0x009896800000895d */ /* 0x010fea0003900000 */
[----:B------:R-:W4:Y:S02]  /*7840*/  @!P0 SYNCS.PHASECHK.TRANS64 P0, [R7+URZ+0xf0], R0 ;  /* 0x0000f000070085a7 */ /* 0x000f2400080010ff */
[----:B----4-:R-:W-:Y:S05]  /*7850*/  @!P0 BRA `(.L_x_85) ;  /* 0xfffffffc00f08947 */ /* 0x010fea000383ffff */
[----:B------:R-:W-:Y:S05]  /*7860*/  BRA `(.L_x_157) ;  /* 0xffffffcc00bc7947 */ /* 0x000fea000383ffff */
.L_x_88:
[----:B-1----:R-:W-:Y:S07]  /*7870*/  MOV R0, UR19 ;  /* 0x0000001300007c02 */ /* 0x002fee0008000f00 */
.L_x_158:
[----:B-1----:R1:W3:Y:S02]  /*7880*/  SYNCS.PHASECHK.TRANS64.TRYWAIT P2, [R0+URZ+0xe8], R7 ;  /* 0x0000e807000075a7 */ /* 0x0022e400080411ff */
[----:B---3--:R-:W-:Y:S05]  /*7890*/  @!P2 NANOSLEEP.SYNCS 0x989680 ;  /* 0x009896800000a95d */ /* 0x008fea0003900000 */
[----:B------:R-:W3:Y:S02]  /*78a0*/  @!P2 SYNCS.PHASECHK.TRANS64 P2, [R0+URZ+0xe8], R7 ;  /* 0x0000e8070000a5a7 */ /* 0x000ee400080410ff */
[----:B---3--:R-:W-:Y:S05]  /*78b0*/  @!P2 BRA `(.L_x_158) ;  /* 0xfffffffc00f0a947 */ /* 0x008fea000383ffff */
[----:B------:R-:W-:Y:S05]  /*78c0*/  BRA `(.L_x_87) ;  /* 0xffffffd400047947 */ /* 0x000fea000383ffff */
.L_x_91:
[----:B-1----:R-:W-:Y:S07]  /*78d0*/  MOV R0, UR19 ;  /* 0x0000001300007c02 */ /* 0x002fee0008000f00 */
.L_x_159:
[----:B-1----:R1:W3:Y:S02]  /*78e0*/  SYNCS.PHASECHK.TRANS64.TRYWAIT P0, [R0+URZ+0xd8], R6 ;  /* 0x0000d806000075a7 */ /* 0x0022e400080011ff */
[----:B---3--:R-:W-:Y:S05]  /*78f0*/  @!P0 NANOSLEEP.SYNCS 0x989680 ;  /* 0x009896800000895d */ /* 0x008fea0003900000 */
[----:B------:R-:W3:Y:S02]  /*7900*/  @!P0 SYNCS.PHASECHK.TRANS64 P0, [R0+URZ+0xd8], R6 ;  /* 0x0000d806000085a7 */ /* 0x000ee400080010ff */
[----:B---3--:R-:W-:Y:S05]  /*7910*/  @!P0 BRA `(.L_x_159) ;  /* 0xfffffffc00f08947 */ /* 0x008fea000383ffff */
[----:B------:R-:W-:Y:S05]  /*7920*/  BRA `(.L_x_160) ;  /* 0xffffffd400507947 */ /* 0x000fea000383ffff */
.L_x_94:
[----:B---3--:R3:W1:Y:S02]  /*7930*/  SYNCS.PHASECHK.TRANS64.TRYWAIT P0, [R3+URZ+0xf0], R0 ;  /* 0x0000f000030075a7 */ /* 0x00866400080011ff */
[----:B-1----:R-:W-:Y:S05]  /*7940*/  @!P0 NANOSLEEP.SYNCS 0x989680 ;  /* 0x009896800000895d */ /* 0x002fea0003900000 */
[----:B------:R-:W1:Y:S02]  /*7950*/  @!P0 SYNCS.PHASECHK.TRANS64 P0, [R3+URZ+0xf0], R0 ;  /* 0x0000f000030085a7 */ /* 0x000e6400080010ff */
[----:B-1----:R-:W-:Y:S05]  /*7960*/  @!P0 BRA `(.L_x_94) ;  /* 0xfffffffc00f08947 */ /* 0x002fea000383ffff */
[----:B------:R-:W-:Y:S05]  /*7970*/  BRA `(.L_x_161) ;  /* 0xffffffd8009c7947 */ /* 0x000fea000383ffff */
.L_x_105:
[----:B-1----:R-:W-:Y:S04]  /*7980*/  MOV R0, UR57 ;  /* 0x0000003900007c02 */ /* 0x002fe80008000f00 */
[----:B------:R1:W2:Y:S03]  /*7990*/  SYNCS.PHASECHK.TRANS64.TRYWAIT P1, [R0+URZ+0xd0], R4 ;  /* 0x0000d004000075a7 */ /* 0x0002a600080211ff */
[----:B--2---:R-:W-:Y:S05]  /*79a0*/  @!P1 NANOSLEEP.SYNCS 0x989680 ;  /* 0x009896800000995d */ /* 0x004fea0003900000 */
[----:B------:R-:W2:Y:S02]  /*79b0*/  @!P1 SYNCS.PHASECHK.TRANS64 P1, [R0+URZ+0xd0], R4 ;  /* 0x0000d004000095a7 */ /* 0x000ea400080210ff */
[----:B--2---:R-:W-:Y:S05]  /*79c0*/  @!P1 BRA `(.L_x_105) ;  /* 0xfffffffc00ec9947 */ /* 0x004fea000383ffff */
[----:B------:R-:W-:Y:S05]  /*79d0*/  BRA `(.L_x_104) ;  /* 0xffffffe400c07947 */ /* 0x000fea000383ffff */
.L_x_107:
[----:B------:R1:W1:Y:S02]  /*79e0*/  SYNCS.PHASECHK.TRANS64.TRYWAIT P1, [R22+URZ+0x110], R3 ;  /* 0x00011003160075a7 */ /* 0x00026400080211ff */
[----:B-1----:R-:W-:Y:S05]  /*79f0*/  @!P1 NANOSLEEP.SYNCS 0x989680 ;  /* 0x009896800000995d */ /* 0x002fea0003900000 */
[----:B------:R-:W1:Y:S02]  /*7a00*/  @!P1 SYNCS.PHASECHK.TRANS64 P1, [R22+URZ+0x110], R3 ;  /* 0x00011003160095a7 */ /* 0x000e6400080210ff */
[----:B-1----:R-:W-:Y:S05]  /*7a10*/  @!P1 BRA `(.L_x_107) ;  /* 0xfffffffc00f09947 */ /* 0x002fea000383ffff */
[----:B------:R-:W-:Y:S05]  /*7a20*/  BRA `(.L_x_106) ;  /* 0xffffffe400fc7947 */ /* 0x000fea000383ffff */
        .weak           $__internal_0_$__cuda_sm10x_tcgen05_guardrail_trap_col_being_dealloced_not_returned_by_alloc
        .type           $__internal_0_$__cuda_sm10x_tcgen05_guardrail_trap_col_being_dealloced_not_returned_by_alloc,@function
        .size           $__internal_0_$__cuda_sm10x_tcgen05_guardrail_trap_col_being_dealloced_not_returned_by_alloc,($__internal_1_$__cuda_sm10x_tcgen05_guardrail_trap_phase_invalid_during_alloc - $__internal_0_$__cuda_sm10x_tcgen05_guardrail_trap_col_being_dealloced_not_returned_by_alloc)
$__internal_0_$__cuda_sm10x_tcgen05_guardrail_trap_col_being_dealloced_not_returned_by_alloc:
[----:B------:R-:W-:Y:S05]  /*7a30*/  BPT.TRAP 0x1 ;  /* 0x000000040000795c */ /* 0x000fea0000300000 */
[----:B------:R-:W-:-:S04]  /*7a40*/  HFMA2 R3, -RZ, RZ, 0, 0 ;  /* 0x00000000ff037431 */ /* 0x000fc800000001ff */
[----:B------:R-:W-:Y:S05]  /*7a50*/  RET.REL.NODEC R2 `(_ZN7cutlass13device_kernelINS_4gemm6kernel13GemmUniversalIN4cute5tupleIJiiiiEEENS1_10collective13CollectiveMmaINS1_35MainloopSm100TmaUmmaWarpSpecializedILi13ELi2ELi4ENS5_IJNS4_1CILi2EEENSA_ILi4EEENSA_ILi1EEEEEEEENS5_IJNSA_ILi64EEESG_NSA_ILi128EEEEEENS_12float_e4m3_tENS5_IJlSD_lEEESJ_SK_NS4_8TiledMMAINS4_8MMA_AtomIJNS4_10MMA_TraitsINS4_19SM100_MMA_F8F6F4_SSEJSJ_SJ_fSG_SG_NS4_17integral_constantINS4_4UMMA5MajorELSR_0EEESS_NSP_INSQ_7ScaleInELST_0EEESU_EEEEEENS4_6LayoutINS5_IJSD_SD_SD_EEENS5_IJNSA_ILi0EEESZ_SZ_EEEEENS5_IJNS4_10UnderscoreES12_S12_EEEEENS4_23SM90_TMA_LOAD_MULTICASTENS4_14ComposedLayoutINS4_7SwizzleILi3ELi4ELi3EEENS4_18smem_ptr_flag_bitsILi8EEENSX_INS5_IJNSA_ILi8EEESH_EEENS5_IJSH_SD_EEEEEEEvNS4_8identityES15_S1F_vS1G_EENS_8epilogue10collective18CollectiveEpilogueINS1I_23Sm100TmaWarpSpecializedILi1ELi1ELi32ELb0ELb0EEEJSI_NS5_IJNSX_ISG_SD_EES1N_EEESJ_SK_SJ_SK_NS1I_6fusion15FusionCallbacksIS1M_NS1P_17LinearCombinationISJ_fSJ_fLNS_15FloatRoundStyleE2EEESI_S1O_JEEENS4_5SM1004TMEM4LOAD26SM100_TMEM_LOAD_16dp32b32xENS4_13SM90_TMA_LOADENS16_INS17_ILi2ELi4ELi3EEES1A_NSX_INS5_IJS1B_SG_EEENS5_IJSG_SD_EEEEEEENS4_39AutoVectorizingCopyWithAssumedAlignmentILi128EEENS4_14SM90_TMA_STOREES24_S26_S26_EEEvvEEEEvNT_6ParamsE) ;  /* 0xffffff8402687950 */ /* 0x000fea0003c3ffff */
        .weak           $__internal_1_$__cuda_sm10x_tcgen05_guardrail_trap_phase_invalid_during_alloc
        .type           $__internal_1_$__cuda_sm10x_tcgen05_guardrail_trap_phase_invalid_during_alloc,@function
        .size           $__internal_1_$__cuda_sm10x_tcgen05_guardrail_trap_phase_invalid_during_alloc,($__internal_2_$__cuda_sm10x_tcgen05_guardrail_trap_unallocated_columns_being_dealloced - $__internal_1_$__cuda_sm10x_tcgen05_guardrail_trap_phase_invalid_during_alloc)
$__internal_1_$__cuda_sm10x_tcgen05_guardrail_trap_phase_invalid_during_alloc:
[----:B------:R-:W-:Y:S05]  /*7a60*/  BPT.TRAP 0x1 ;  /* 0x000000040000795c */ /* 0x000fea0000300000 */
[----:B------:R-:W-:-:S04]  /*7a70*/  MOV R5, 0x0 ;  /* 0x0000000000057802 */ /* 0x000fc80000000f00 */
[----:B------:R-:W-:Y:S05]  /*7a80*/  RET.REL.NODEC R4 `(_ZN7cutlass13device_kernelINS_4gemm6kernel13GemmUniversalIN4cute5tupleIJiiiiEEENS1_10collective13CollectiveMmaINS1_35MainloopSm100TmaUmmaWarpSpecializedILi13ELi2ELi4ENS5_IJNS4_1CILi2EEENSA_ILi4EEENSA_ILi1EEEEEEEENS5_IJNSA_ILi64EEESG_NSA_ILi128EEEEEENS_12float_e4m3_tENS5_IJlSD_lEEESJ_SK_NS4_8TiledMMAINS4_8MMA_AtomIJNS4_10MMA_TraitsINS4_19SM100_MMA_F8F6F4_SSEJSJ_SJ_fSG_SG_NS4_17integral_constantINS4_4UMMA5MajorELSR_0EEESS_NSP_INSQ_7ScaleInELST_0EEESU_EEEEEENS4_6LayoutINS5_IJSD_SD_SD_EEENS5_IJNSA_ILi0EEESZ_SZ_EEEEENS5_IJNS4_10UnderscoreES12_S12_EEEEENS4_23SM90_TMA_LOAD_MULTICASTENS4_14ComposedLayoutINS4_7SwizzleILi3ELi4ELi3EEENS4_18smem_ptr_flag_bitsILi8EEENSX_INS5_IJNSA_ILi8EEESH_EEENS5_IJSH_SD_EEEEEEEvNS4_8identityES15_S1F_vS1G_EENS_8epilogue10collective18CollectiveEpilogueINS1I_23Sm100TmaWarpSpecializedILi1ELi1ELi32ELb0ELb0EEEJSI_NS5_IJNSX_ISG_SD_EES1N_EEESJ_SK_SJ_SK_NS1I_6fusion15FusionCallbacksIS1M_NS1P_17LinearCombinationISJ_fSJ_fLNS_15FloatRoundStyleE2EEESI_S1O_JEEENS4_5SM1004TMEM4LOAD26SM100_TMEM_LOAD_16dp32b32xENS4_13SM90_TMA_LOADENS16_INS17_ILi2ELi4ELi3EEES1A_NSX_INS5_IJS1B_SG_EEENS5_IJSG_SD_EEEEEEENS4_39AutoVectorizingCopyWithAssumedAlignmentILi128EEENS4_14SM90_TMA_STOREES24_S26_S26_EEEvvEEEEvNT_6ParamsE) ;  /* 0xffffff84045c7950 */ /* 0x000fea0003c3ffff */
        .weak           $__internal_2_$__cuda_sm10x_tcgen05_guardrail_trap_unallocated_columns_being_dealloced
        .type           $__internal_2_$__cuda_sm10x_tcgen05_guardrail_trap_unallocated_columns_being_dealloced,@function
        .size           $__internal_2_$__cuda_sm10x_tcgen05_guardrail_trap_unallocated_columns_being_dealloced,(.L_x_163 - $__internal_2_$__cuda_sm10x_tcgen05_guardrail_trap_unallocated_columns_being_dealloced)
$__internal_2_$__cuda_sm10x_tcgen05_guardrail_trap_unallocated_columns_being_dealloced:
[----:B------:R-:W-:Y:S05]  /*7a90*/  BPT.TRAP 0x1 ;  /* 0x000000040000795c */ /* 0x000fea0000300000 */
[----:B------:R-:W-:-:S04]  /*7aa0*/  HFMA2 R3, -RZ, RZ, 0, 0 ;  /* 0x00000000ff037431 */ /* 0x000fc800000001ff */
[----:B------:R-:W-:Y:S05]  /*7ab0*/  RET.REL.NODEC R2 `(_ZN7cutlass13device_kernelINS_4gemm6kernel13GemmUniversalIN4cute5tupleIJiiiiEEENS1_10collective13CollectiveMmaINS1_35MainloopSm100TmaUmmaWarpSpecializedILi13ELi2ELi4ENS5_IJNS4_1CILi2EEENSA_ILi4EEENSA_ILi1EEEEEEEENS5_IJNSA_ILi64EEESG_NSA_ILi128EEEEEENS_12float_e4m3_tENS5_IJlSD_lEEESJ_SK_NS4_8TiledMMAINS4_8MMA_AtomIJNS4_10MMA_TraitsINS4_19SM100_MMA_F8F6F4_SSEJSJ_SJ_fSG_SG_NS4_17integral_constantINS4_4UMMA5MajorELSR_0EEESS_NSP_INSQ_7ScaleInELST_0EEESU_EEEEEENS4_6LayoutINS5_IJSD_SD_SD_EEENS5_IJNSA_ILi0EEESZ_SZ_EEEEENS5_IJNS4_10UnderscoreES12_S12_EEEEENS4_23SM90_TMA_LOAD_MULTICASTENS4_14ComposedLayoutINS4_7SwizzleILi3ELi4ELi3EEENS4_18smem_ptr_flag_bitsILi8EEENSX_INS5_IJNSA_ILi8EEESH_EEENS5_IJSH_SD_EEEEEEEvNS4_8identityES15_S1F_vS1G_EENS_8epilogue10collective18CollectiveEpilogueINS1I_23Sm100TmaWarpSpecializedILi1ELi1ELi32ELb0ELb0EEEJSI_NS5_IJNSX_ISG_SD_EES1N_EEESJ_SK_SJ_SK_NS1I_6fusion15FusionCallbacksIS1M_NS1P_17LinearCombinationISJ_fSJ_fLNS_15FloatRoundStyleE2EEESI_S1O_JEEENS4_5SM1004TMEM4LOAD26SM100_TMEM_LOAD_16dp32b32xENS4_13SM90_TMA_LOADENS16_INS17_ILi2ELi4ELi3EEES1A_NSX_INS5_IJS1B_SG_EEENS5_IJSG_SD_EEEEEEENS4_39AutoVectorizingCopyWithAssumedAlignmentILi128EEENS4_14SM90_TMA_STOREES24_S26_S26_EEEvvEEEEvNT_6ParamsE) ;  /* 0xffffff8402507950 */ /* 0x000fea0003c3ffff */
.L_x_162:
[----:B------:R-:W-:-:S00]  /*7ac0*/  BRA `(.L_x_162) ;  /* 0xfffffffc00fc7947 */ /* 0x000fc0000383ffff */
[----:B------:R-:W-:-:S00]  /*7ad0*/  NOP ;  /* 0x0000000000007918 */ /* 0x000fc00000000000 */
        /* <DEDUP_REMOVED lines=10> */
.L_x_163:


//--------------------- .nv.global.init           --------------------------
	.section	.nv.global.init,"aw",@progbits
.nv.global.init:
	.type		$str$27,@object
	.size		$str$27,($str$28 - $str$27)
$str$27:
        /*0000*/ 	.byte	0x28, 0x61, 0x64, 0x64, 0x72, 0x65, 0x73, 0x73, 0x20, 0x26, 0x20, 0x6d, 0x61, 0x73, 0x6b, 0x29
        /*0010*/ 	.byte	0x20, 0x3d, 0x3d, 0x20, 0x30, 0x00
	.type		$str$28,@object
	.size		$str$28,($str$26 - $str$28)
$str$28:
        /*0016*/ 	.byte	0x2f, 0x74, 0x6d, 0x70, 0x2f, 0x63, 0x75, 0x74, 0x6c, 0x61, 0x73, 0x73, 0x5f, 0x73, 0x77, 0x65
        /*0026*/ 	.byte	0x65, 0x70, 0x5f, 0x73, 0x72, 0x63, 0x2f, 0x69, 0x6e, 0x63, 0x6c, 0x75, 0x64, 0x65, 0x2f, 0x63
        /*0036*/ 	.byte	0x75, 0x74, 0x65, 0x2f, 0x70, 0x6f, 0x69, 0x6e, 0x74, 0x65, 0x72, 0x5f, 0x66, 0x6c, 0x61, 0x67
        /*0046*/ 	.byte	0x67, 0x65, 0x64, 0x2e, 0x68, 0x70, 0x70, 0x00
	.type		$str$26,@object
	.size		$str$26,($str$25 - $str$26)
$str$26:
        /*004e*/ 	.byte	0x2f, 0x74, 0x6d, 0x70, 0x2f, 0x63, 0x75, 0x74, 0x6c, 0x61, 0x73, 0x73, 0x5f, 0x73, 0x77, 0x65
        /*005e*/ 	.byte	0x65, 0x70, 0x5f, 0x73, 0x72, 0x63, 0x2f, 0x69, 0x6e, 0x63, 0x6c, 0x75, 0x64, 0x65, 0x2f, 0x63
        /*006e*/ 	.byte	0x75, 0x74, 0x65, 0x2f, 0x61, 0x74, 0x6f, 0x6d, 0x2f, 0x63, 0x6f, 0x70, 0x79, 0x5f, 0x74, 0x72
        /*007e*/ 	.byte	0x61, 0x69, 0x74, 0x73, 0x5f, 0x73, 0x6d, 0x31, 0x30, 0x30, 0x2e, 0x68, 0x70, 0x70, 0x00
	.type		$str$25,@object
	.size		$str$25,(__unnamed_1 - $str$25)
$str$25:
        /*008d*/ 	.byte	0x28, 0x28, 0x75, 0x69, 0x6e, 0x74, 0x33, 0x32, 0x5f, 0x74, 0x28, 0x74, 0x68, 0x72, 0x65, 0x61
        /*009d*/ 	.byte	0x64, 0x49, 0x64, 0x78, 0x2e, 0x78, 0x29, 0x20, 0x2f, 0x20, 0x33, 0x32, 0x29, 0x20, 0x25, 0x20
        /*00ad*/ 	.byte	0x34, 0x29, 0x20, 0x3d, 0x3d, 0x20, 0x28, 0x28, 0x28, 0x74, 0x6d, 0x65, 0x6d, 0x5f, 0x61, 0x64
        /*00bd*/ 	.byte	0x64, 0x72, 0x20, 0x3e, 0x3e, 0x20, 0x31, 0x36, 0x29, 0x20, 0x2f, 0x20, 0x33, 0x32, 0x29, 0x20
        /*00cd*/ 	.byte	0x25, 0x20, 0x34, 0x29, 0x00
	.type		__unnamed_1,@object
	.size		__unnamed_1,(__unnamed_2 - __unnamed_1)
__unnamed_1:
        /*00d2*/ 	.byte	0x61, 0x75, 0x74, 0x6f, 0x20, 0x63, 0x75, 0x74, 0x65, 0x3a, 0x3a, 0x61, 0x73, 0x5f, 0x70, 0x6f
        /* <DEDUP_REMOVED lines=24> */
        /*0262*/ 	.byte	0x3c, 0x34, 0x30, 0x39, 0x36, 0x3e, 0x3e, 0x3e, 0x3e, 0x5d, 0x00
	.type		__unnamed_2,@object
	.size		__unnamed_2,(.L_2 - __unnamed_2)
__unnamed_2:
        /* <DEDUP_REMOVED lines=40> */
        /*04ed*/ 	.byte	0x74, 0x65, 0x3a, 0x3a, 0x43, 0x3c, 0x30, 0x3e, 0x3e, 0x3e, 0x3e, 0x5d, 0x00
.L_2:


//--------------------- .nv.shared._ZN7cutlass13device_kernelINS_4gemm6kernel13GemmUniversalIN4cute5tupleIJiiiiEEENS1_10collective13CollectiveMmaINS1_35MainloopSm100TmaUmmaWarpSpecializedILi13ELi2ELi4ENS5_IJNS4_1CILi2EEENSA_ILi4EEENSA_ILi1EEEEEEEENS5_IJNSA_ILi64EEESG_NSA_ILi128EEEEEENS_12float_e4m3_tENS5_IJlSD_lEEESJ_SK_NS4_8TiledMMAINS4_8MMA_AtomIJNS4_10MMA_TraitsINS4_19SM100_MMA_F8F6F4_SSEJSJ_SJ_fSG_SG_NS4_17integral_constantINS4_4UMMA5MajorELSR_0EEESS_NSP_INSQ_7ScaleInELST_0EEESU_EEEEEENS4_6LayoutINS5_IJSD_SD_SD_EEENS5_IJNSA_ILi0EEESZ_SZ_EEEEENS5_IJNS4_10UnderscoreES12_S12_EEEEENS4_23SM90_TMA_LOAD_MULTICASTENS4_14ComposedLayoutINS4_7SwizzleILi3ELi4ELi3EEENS4_18smem_ptr_flag_bitsILi8EEENSX_INS5_IJNSA_ILi8EEESH_EEENS5_IJSH_SD_EEEEEEEvNS4_8identityES15_S1F_vS1G_EENS_8epilogue10collective18CollectiveEpilogueINS1I_23Sm100TmaWarpSpecializedILi1ELi1ELi32ELb0ELb0EEEJSI_NS5_IJNSX_ISG_SD_EES1N_EEESJ_SK_SJ_SK_NS1I_6fusion15FusionCallbacksIS1M_NS1P_17LinearCombinationISJ_fSJ_fLNS_15FloatRoundStyleE2EEESI_S1O_JEEENS4_5SM1004TMEM4LOAD26SM100_TMEM_LOAD_16dp32b32xENS4_13SM90_TMA_LOADENS16_INS17_ILi2ELi4ELi3EEES1A_NSX_INS5_IJS1B_SG_EEENS5_IJSG_SD_EEEEEEENS4_39AutoVectorizingCopyWithAssumedAlignmentILi128EEENS4_14SM90_TMA_STOREES24_S26_S26_EEEvvEEEEvNT_6ParamsE --------------------------
	.section	.nv.shared._ZN7cutlass13device_kernelINS_4gemm6kernel13GemmUniversalIN4cute5tupleIJiiiiEEENS1_10collective13CollectiveMmaINS1_35MainloopSm100TmaUmmaWarpSpecializedILi13ELi2ELi4ENS5_IJNS4_1CILi2EEENSA_ILi4EEENSA_ILi1EEEEEEEENS5_IJNSA_ILi64EEESG_NSA_ILi128EEEEEENS_12float_e4m3_tENS5_IJlSD_lEEESJ_SK_NS4_8TiledMMAINS4_8MMA_AtomIJNS4_10MMA_TraitsINS4_19SM100_MMA_F8F6F4_SSEJSJ_SJ_fSG_SG_NS4_17integral_constantINS4_4UMMA5MajorELSR_0EEESS_NSP_INSQ_7ScaleInELST_0EEESU_EEEEEENS4_6LayoutINS5_IJSD_SD_SD_EEENS5_IJNSA_ILi0EEESZ_SZ_EEEEENS5_IJNS4_10UnderscoreES12_S12_EEEEENS4_23SM90_TMA_LOAD_MULTICASTENS4_14ComposedLayoutINS4_7SwizzleILi3ELi4ELi3EEENS4_18smem_ptr_flag_bitsILi8EEENSX_INS5_IJNSA_ILi8EEESH_EEENS5_IJSH_SD_EEEEEEEvNS4_8identityES15_S1F_vS1G_EENS_8epilogue10collective18CollectiveEpilogueINS1I_23Sm100TmaWarpSpecializedILi1ELi1ELi32ELb0ELb0EEEJSI_NS5_IJNSX_ISG_SD_EES1N_EEESJ_SK_SJ_SK_NS1I_6fusion15FusionCallbacksIS1M_NS1P_17LinearCombinationISJ_fSJ_fLNS_15FloatRoundStyleE2EEESI_S1O_JEEENS4_5SM1004TMEM4LOAD26SM100_TMEM_LOAD_16dp32b32xENS4_13SM90_TMA_LOADENS16_INS17_ILi2ELi4ELi3EEES1A_NSX_INS5_IJS1B_SG_EEENS5_IJSG_SD_EEEEEEENS4_39AutoVectorizingCopyWithAssumedAlignmentILi128EEENS4_14SM90_TMA_STOREES24_S26_S26_EEEvvEEEEvNT_6ParamsE,"aw",@nobits
	.sectionflags	@""
	.align	16
	.zero		1024


//--------------------- .nv.shared.reserved.0     --------------------------
	.section	.nv.shared.reserved.0,"aw",@nobits
	.weak		__nv_reservedSMEM_offset_0_alias
	.size		__nv_reservedSMEM_offset_0_alias, 0, 64
	.other		__nv_reservedSMEM_offset_0_alias,@"STO_CUDA_RESERVED_SHARED STV_DEFAULT"
__nv_reservedSMEM_offset_0_alias:
	.zero		0
.nv.shared.reserved.0:
	.zero		64
	.weak		__nv_reservedSMEM_tcgen05_partition
	.type		__nv_reservedSMEM_tcgen05_partition,@object
	.size		__nv_reservedSMEM_tcgen05_partition,(.L_0 - __nv_reservedSMEM_tcgen05_partition)
__nv_reservedSMEM_tcgen05_partition:
	.zero		32
.L_0:


//--------------------- .nv.global                --------------------------
	.section	.nv.global,"aw",@nobits
.nv.global:
	.type		_ZN40_INTERNAL_2a793e10_4_k_cu_b426a3ab_321564cute1_E,@object
	.size		_ZN40_INTERNAL_2a793e10_4_k_cu_b426a3ab_321564cute1_E,(_ZN40_INTERNAL_2a793e10_4_k_cu_b426a3ab_321564cuda3std3__45__cpo6cbeginE - _ZN40_INTERNAL_2a793e10_4_k_cu_b426a3ab_321564cute1_E)
_ZN40_INTERNAL_2a793e10_4_k_cu_b426a3ab_321564cute1_E:
	.zero		1
	.type		_ZN40_INTERNAL_2a793e10_4_k_cu_b426a3ab_321564cuda3std3__45__cpo6cbeginE,@object
	.size		_ZN40_INTERNAL_2a793e10_4_k_cu_b426a3ab_321564cuda3std3__45__cpo6cbeginE,(_ZN40_INTERNAL_2a793e10_4_k_cu_b426a3ab_321564cuda3std3__48in_placeE - _ZN40_INTERNAL_2a793e10_4_k_cu_b426a3ab_321564cuda3std3__45__cpo6cbeginE)
_ZN40_INTERNAL_2a793e10_4_k_cu_b426a3ab_321564cuda3std3__45__cpo6cbeginE:
	.zero		1
	.type		_ZN40_INTERNAL_2a793e10_4_k_cu_b426a3ab_321564cuda3std3__48in_placeE,@object
	.size		_ZN40_INTERNAL_2a793e10_4_k_cu_b426a3ab_321564cuda3std3__48in_placeE,(_ZN40_INTERNAL_2a793e10_4_k_cu_b426a3ab_321564cuda3std6ranges3__45__cpo9iter_moveE - _ZN40_INTERNAL_2a793e10_4_k_cu_b426a3ab_321564cuda3std3__48in_placeE)
_ZN40_INTERNAL_2a793e10_4_k_cu_b426a3ab_321564cuda3std3__48in_placeE:
	.zero		1
	.type		_ZN40_INTERNAL_2a793e10_4_k_cu_b426a3ab_321564cuda3std6ranges3__45__cpo9iter_moveE,@object
	.size		_ZN40_INTERNAL_2a793e10_4_k_cu_b426a3ab_321564cuda3std6ranges3__45__cpo9iter_moveE,(_ZN40_INTERNAL_2a793e10_4_k_cu_b426a3ab_321564cuda3std3__45__cpo5beginE - _ZN40_INTERNAL_2a793e10_4_k_cu_b426a3ab_321564cuda3std6ranges3__45__cpo9iter_moveE)
_ZN40_INTERNAL_2a793e10_4_k_cu_b426a3ab_321564cuda3std6ranges3__45__cpo9iter_moveE:
	.zero		1
	.type		_ZN40_INTERNAL_2a793e10_4_k_cu_b426a3ab_321564cuda3std3__45__cpo5beginE,@object
	.size		_ZN40_INTERNAL_2a793e10_4_k_cu_b426a3ab_321564cuda3std3__45__cpo5beginE,(_ZN40_INTERNAL_2a793e10_4_k_cu_b426a3ab_321564cuda3std3__442_GLOBAL__N__2a793e10_4_k_cu_b426a3ab_321566ignoreE - _ZN40_INTERNAL_2a793e10_4_k_cu_b426a3ab_321564cuda3std3__45__cpo5beginE)
_ZN40_INTERNAL_2a793e10_4_k_cu_b426a3ab_321564cuda3std3__45__cpo5beginE:
	.zero		1
	.type		_ZN40_INTERNAL_2a793e10_4_k_cu_b426a3ab_321564cuda3std3__442_GLOBAL__N__2a793e10_4_k_cu_b426a3ab_321566ignoreE,@object
	.size		_ZN40_INTERNAL_2a793e10_4_k_cu_b426a3ab_321564cuda3std3__442_GLOBAL__N__2a793e10_4_k_cu_b426a3ab_321566ignoreE,(_ZN40_INTERNAL_2a793e10_4_k_cu_b426a3ab_321564cute7productE - _ZN40_INTERNAL_2a793e10_4_k_cu_b426a3ab_321564cuda3std3__442_GLOBAL__N__2a793e10_4_k_cu_b426a3ab_321566ignoreE)
_ZN40_INTERNAL_2a793e10_4_k_cu_b426a3ab_321564cuda3std3__442_GLOBAL__N__2a793e10_4_k_cu_b426a3ab_321566ignoreE:
	.zero		1
	.type		_ZN40_INTERNAL_2a793e10_4_k_cu_b426a3ab_321564cute7productE,@object
	.size		_ZN40_INTERNAL_2a793e10_4_k_cu_b426a3ab_321564cute7productE,(_ZN40_INTERNAL_2a793e10_4_k_cu_b426a3ab_321564cuda3std3__45__cpo3endE - _ZN40_INTERNAL_2a793e10_4_k_cu_b426a3ab_321564cute7productE)
_ZN40_INTERNAL_2a793e10_4_k_cu_b426a3ab_321564cute7productE:
	.zero		1
	.type		_ZN40_INTERNAL_2a793e10_4_k_cu_b426a3ab_321564cuda3std3__45__cpo3endE,@object
	.size		_ZN40_INTERNAL_2a793e10_4_k_cu_b426a3ab_321564cuda3std3__45__cpo3endE,(_ZN40_INTERNAL_2a793e10_4_k_cu_b426a3ab_321564cuda3std3__419piecewise_constructE - _ZN40_INTERNAL_2a793e10_4_k_cu_b426a3ab_321564cuda3std3__45__cpo3endE)
_ZN40_INTERNAL_2a793e10_4_k_cu_b426a3ab_321564cuda3std3__45__cpo3endE:
	.zero		1
	.type		_ZN40_INTERNAL_2a793e10_4_k_cu_b426a3ab_321564cuda3std3__419piecewise_constructE,@object
	.size		_ZN40_INTERNAL_2a793e10_4_k_cu_b426a3ab_321564cuda3std3__419piecewise_constructE,(_ZN40_INTERNAL_2a793e10_4_k_cu_b426a3ab_321564cuda3std3__45__cpo4cendE - _ZN40_INTERNAL_2a793e10_4_k_cu_b426a3ab_321564cuda3std3__419piecewise_constructE)
_ZN40_INTERNAL_2a793e10_4_k_cu_b426a3ab_321564cuda3std3__419piecewise_constructE:
	.zero		1
	.type		_ZN40_INTERNAL_2a793e10_4_k_cu_b426a3ab_321564cuda3std3__45__cpo4cendE,@object
	.size		_ZN40_INTERNAL_2a793e10_4_k_cu_b426a3ab_321564cuda3std3__45__cpo4cendE,(_ZN40_INTERNAL_2a793e10_4_k_cu_b426a3ab_321564cuda3std6ranges3__45__cpo4swapE - _ZN40_INTERNAL_2a793e10_4_k_cu_b426a3ab_321564cuda3std3__45__cpo4cendE)
_ZN40_INTERNAL_2a793e10_4_k_cu_b426a3ab_321564cuda3std3__45__cpo4cendE:
	.zero		1
	.type		_ZN40_INTERNAL_2a793e10_4_k_cu_b426a3ab_321564cuda3std6ranges3__45__cpo4swapE,@object
	.size		_ZN40_INTERNAL_2a793e10_4_k_cu_b426a3ab_321564cuda3std6ranges3__45__cpo4swapE,(.L_10 - _ZN40_INTERNAL_2a793e10_4_k_cu_b426a3ab_321564cuda3std6ranges3__45__cpo4swapE)
_ZN40_INTERNAL_2a793e10_4_k_cu_b426a3ab_321564cuda3std6ranges3__45__cpo4swapE:
	.zero		1
.L_10:


//--------------------- .nv.constant0._ZN7cutlass13device_kernelINS_4gemm6kernel13GemmUniversalIN4cute5tupleIJiiiiEEENS1_10collective13CollectiveMmaINS1_35MainloopSm100TmaUmmaWarpSpecializedILi13ELi2ELi4ENS5_IJNS4_1CILi2EEENSA_ILi4EEENSA_ILi1EEEEEEEENS5_IJNSA_ILi64EEESG_NSA_ILi128EEEEEENS_12float_e4m3_tENS5_IJlSD_lEEESJ_SK_NS4_8TiledMMAINS4_8MMA_AtomIJNS4_10MMA_TraitsINS4_19SM100_MMA_F8F6F4_SSEJSJ_SJ_fSG_SG_NS4_17integral_constantINS4_4UMMA5MajorELSR_0EEESS_NSP_INSQ_7ScaleInELST_0EEESU_EEEEEENS4_6LayoutINS5_IJSD_SD_SD_EEENS5_IJNSA_ILi0EEESZ_SZ_EEEEENS5_IJNS4_10UnderscoreES12_S12_EEEEENS4_23SM90_TMA_LOAD_MULTICASTENS4_14ComposedLayoutINS4_7SwizzleILi3ELi4ELi3EEENS4_18smem_ptr_flag_bitsILi8EEENSX_INS5_IJNSA_ILi8EEESH_EEENS5_IJSH_SD_EEEEEEEvNS4_8identityES15_S1F_vS1G_EENS_8epilogue10collective18CollectiveEpilogueINS1I_23Sm100TmaWarpSpecializedILi1ELi1ELi32ELb0ELb0EEEJSI_NS5_IJNSX_ISG_SD_EES1N_EEESJ_SK_SJ_SK_NS1I_6fusion15FusionCallbacksIS1M_NS1P_17LinearCombinationISJ_fSJ_fLNS_15FloatRoundStyleE2EEESI_S1O_JEEENS4_5SM1004TMEM4LOAD26SM100_TMEM_LOAD_16dp32b32xENS4_13SM90_TMA_LOADENS16_INS17_ILi2ELi4ELi3EEES1A_NSX_INS5_IJS1B_SG_EEENS5_IJSG_SD_EEEEEEENS4_39AutoVectorizingCopyWithAssumedAlignmentILi128EEENS4_14SM90_TMA_STOREES24_S26_S26_EEEvvEEEEvNT_6ParamsE --------------------------
	.section	.nv.constant0._ZN7cutlass13device_kernelINS_4gemm6kernel13GemmUniversalIN4cute5tupleIJiiiiEEENS1_10collective13CollectiveMmaINS1_35MainloopSm100TmaUmmaWarpSpecializedILi13ELi2ELi4ENS5_IJNS4_1CILi2EEENSA_ILi4EEENSA_ILi1EEEEEEEENS5_IJNSA_ILi64EEESG_NSA_ILi128EEEEEENS_12float_e4m3_tENS5_IJlSD_lEEESJ_SK_NS4_8TiledMMAINS4_8MMA_AtomIJNS4_10MMA_TraitsINS4_19SM100_MMA_F8F6F4_SSEJSJ_SJ_fSG_SG_NS4_17integral_constantINS4_4UMMA5MajorELSR_0EEESS_NSP_INSQ_7ScaleInELST_0EEESU_EEEEEENS4_6LayoutINS5_IJSD_SD_SD_EEENS5_IJNSA_ILi0EEESZ_SZ_EEEEENS5_IJNS4_10UnderscoreES12_S12_EEEEENS4_23SM90_TMA_LOAD_MULTICASTENS4_14ComposedLayoutINS4_7SwizzleILi3ELi4ELi3EEENS4_18smem_ptr_flag_bitsILi8EEENSX_INS5_IJNSA_ILi8EEESH_EEENS5_IJSH_SD_EEEEEEEvNS4_8identityES15_S1F_vS1G_EENS_8epilogue10collective18CollectiveEpilogueINS1I_23Sm100TmaWarpSpecializedILi1ELi1ELi32ELb0ELb0EEEJSI_NS5_IJNSX_ISG_SD_EES1N_EEESJ_SK_SJ_SK_NS1I_6fusion15FusionCallbacksIS1M_NS1P_17LinearCombinationISJ_fSJ_fLNS_15FloatRoundStyleE2EEESI_S1O_JEEENS4_5SM1004TMEM4LOAD26SM100_TMEM_LOAD_16dp32b32xENS4_13SM90_TMA_LOADENS16_INS17_ILi2ELi4ELi3EEES1A_NSX_INS5_IJS1B_SG_EEENS5_IJSG_SD_EEEEEEENS4_39AutoVectorizingCopyWithAssumedAlignmentILi128EEENS4_14SM90_TMA_STOREES24_S26_S26_EEEvvEEEEvNT_6ParamsE,"a",@progbits
	.sectionflags	@""
	.align	4
.nv.constant0._ZN7cutlass13device_kernelINS_4gemm6kernel13GemmUniversalIN4cute5tupleIJiiiiEEENS1_10collective13CollectiveMmaINS1_35MainloopSm100TmaUmmaWarpSpecializedILi13ELi2ELi4ENS5_IJNS4_1CILi2EEENSA_ILi4EEENSA_ILi1EEEEEEEENS5_IJNSA_ILi64EEESG_NSA_ILi128EEEEEENS_12float_e4m3_tENS5_IJlSD_lEEESJ_SK_NS4_8TiledMMAINS4_8MMA_AtomIJNS4_10MMA_TraitsINS4_19SM100_MMA_F8F6F4_SSEJSJ_SJ_fSG_SG_NS4_17integral_constantINS4_4UMMA5MajorELSR_0EEESS_NSP_INSQ_7ScaleInELST_0EEESU_EEEEEENS4_6LayoutINS5_IJSD_SD_SD_EEENS5_IJNSA_ILi0EEESZ_SZ_EEEEENS5_IJNS4_10UnderscoreES12_S12_EEEEENS4_23SM90_TMA_LOAD_MULTICASTENS4_14ComposedLayoutINS4_7SwizzleILi3ELi4ELi3EEENS4_18smem_ptr_flag_bitsILi8EEENSX_INS5_IJNSA_ILi8EEESH_EEENS5_IJSH_SD_EEEEEEEvNS4_8identityES15_S1F_vS1G_EENS_8epilogue10collective18CollectiveEpilogueINS1I_23Sm100TmaWarpSpecializedILi1ELi1ELi32ELb0ELb0EEEJSI_NS5_IJNSX_ISG_SD_EES1N_EEESJ_SK_SJ_SK_NS1I_6fusion15FusionCallbacksIS1M_NS1P_17LinearCombinationISJ_fSJ_fLNS_15FloatRoundStyleE2EEESI_S1O_JEEENS4_5SM1004TMEM4LOAD26SM100_TMEM_LOAD_16dp32b32xENS4_13SM90_TMA_LOADENS16_INS17_ILi2ELi4ELi3EEES1A_NSX_INS5_IJS1B_SG_EEENS5_IJSG_SD_EEEEEEENS4_39AutoVectorizingCopyWithAssumedAlignmentILi128EEENS4_14SM90_TMA_STOREES24_S26_S26_EEEvvEEEEvNT_6ParamsE:
	.zero		2944


//--------------------- SYMBOLS --------------------------

	.type		.nv.reservedSmem.offset0,@object
	.size		.nv.reservedSmem.offset0,0x4
	.type		.nv.reservedSmem.cap,@object
	.size		.nv.reservedSmem.cap,0x4
	.type		__assertfail,@function
